//
// Generated by NVIDIA NVVM Compiler
//
// Compiler Build ID: CL-36424714
// Cuda compilation tools, release 13.0, V13.0.88
// Based on NVVM 20.0.0
//

.version 9.0
.target sm_100
.address_size 64

	// .globl	distanceVectorize
.extern .func  (.param .b32 func_retval0) vprintf
(
	.param .b64 vprintf_param_0,
	.param .b64 vprintf_param_1
)
;
.extern .func  (.param .b64 func_retval0) malloc
(
	.param .b64 malloc_param_0
)
;
.extern .func free
(
	.param .b64 free_param_0
)
;
// _ZZ6gpukNNE11blockResult has been demoted
.global .align 1 .b8 _ZN34_INTERNAL_bcf90042_4_k_cu_4a1714584cuda3std3__45__cpo5beginE[1];
.global .align 1 .b8 _ZN34_INTERNAL_bcf90042_4_k_cu_4a1714584cuda3std3__45__cpo3endE[1];
.global .align 1 .b8 _ZN34_INTERNAL_bcf90042_4_k_cu_4a1714584cuda3std3__45__cpo6cbeginE[1];
.global .align 1 .b8 _ZN34_INTERNAL_bcf90042_4_k_cu_4a1714584cuda3std3__45__cpo4cendE[1];
.global .align 1 .b8 _ZN34_INTERNAL_bcf90042_4_k_cu_4a1714584cuda3std3__45__cpo6rbeginE[1];
.global .align 1 .b8 _ZN34_INTERNAL_bcf90042_4_k_cu_4a1714584cuda3std3__45__cpo4rendE[1];
.global .align 1 .b8 _ZN34_INTERNAL_bcf90042_4_k_cu_4a1714584cuda3std3__45__cpo7crbeginE[1];
.global .align 1 .b8 _ZN34_INTERNAL_bcf90042_4_k_cu_4a1714584cuda3std3__45__cpo5crendE[1];
.global .align 1 .b8 _ZN34_INTERNAL_bcf90042_4_k_cu_4a1714584cuda3std3__436_GLOBAL__N__bcf90042_4_k_cu_4a1714586ignoreE[1];
.global .align 1 .b8 _ZN34_INTERNAL_bcf90042_4_k_cu_4a1714584cuda3std3__419piecewise_constructE[1];
.global .align 1 .b8 _ZN34_INTERNAL_bcf90042_4_k_cu_4a1714584cuda3std3__48in_placeE[1];
.global .align 1 .b8 _ZN34_INTERNAL_bcf90042_4_k_cu_4a1714584cuda3std3__420unreachable_sentinelE[1];
.global .align 1 .b8 _ZN34_INTERNAL_bcf90042_4_k_cu_4a1714584cuda3std3__47nulloptE[1];
.global .align 1 .b8 _ZN34_INTERNAL_bcf90042_4_k_cu_4a1714584cuda3std3__48unexpectE[1];
.global .align 1 .b8 _ZN34_INTERNAL_bcf90042_4_k_cu_4a1714584cuda3std6ranges3__45__cpo4swapE[1];
.global .align 1 .b8 _ZN34_INTERNAL_bcf90042_4_k_cu_4a1714584cuda3std6ranges3__45__cpo9iter_moveE[1];
.global .align 1 .b8 _ZN34_INTERNAL_bcf90042_4_k_cu_4a1714584cuda3std6ranges3__45__cpo5beginE[1];
.global .align 1 .b8 _ZN34_INTERNAL_bcf90042_4_k_cu_4a1714584cuda3std6ranges3__45__cpo3endE[1];
.global .align 1 .b8 _ZN34_INTERNAL_bcf90042_4_k_cu_4a1714584cuda3std6ranges3__45__cpo6cbeginE[1];
.global .align 1 .b8 _ZN34_INTERNAL_bcf90042_4_k_cu_4a1714584cuda3std6ranges3__45__cpo4cendE[1];
.global .align 1 .b8 _ZN34_INTERNAL_bcf90042_4_k_cu_4a1714584cuda3std6ranges3__45__cpo7advanceE[1];
.global .align 1 .b8 _ZN34_INTERNAL_bcf90042_4_k_cu_4a1714584cuda3std6ranges3__45__cpo9iter_swapE[1];
.global .align 1 .b8 _ZN34_INTERNAL_bcf90042_4_k_cu_4a1714584cuda3std6ranges3__45__cpo4nextE[1];
.global .align 1 .b8 _ZN34_INTERNAL_bcf90042_4_k_cu_4a1714584cuda3std6ranges3__45__cpo4prevE[1];
.global .align 1 .b8 _ZN34_INTERNAL_bcf90042_4_k_cu_4a1714584cuda3std6ranges3__45__cpo4dataE[1];
.global .align 1 .b8 _ZN34_INTERNAL_bcf90042_4_k_cu_4a1714584cuda3std6ranges3__45__cpo5cdataE[1];
.global .align 1 .b8 _ZN34_INTERNAL_bcf90042_4_k_cu_4a1714584cuda3std6ranges3__45__cpo4sizeE[1];
.global .align 1 .b8 _ZN34_INTERNAL_bcf90042_4_k_cu_4a1714584cuda3std6ranges3__45__cpo5ssizeE[1];
.global .align 1 .b8 _ZN34_INTERNAL_bcf90042_4_k_cu_4a1714584cuda3std6ranges3__45__cpo8distanceE[1];
.global .align 1 .b8 _ZN34_INTERNAL_bcf90042_4_k_cu_4a1714586thrust24THRUST_300001_SM_1000_NS8cuda_cub3parE[1];
.global .align 1 .b8 _ZN34_INTERNAL_bcf90042_4_k_cu_4a1714586thrust24THRUST_300001_SM_1000_NS8cuda_cub10par_nosyncE[1];
.global .align 1 .b8 _ZN34_INTERNAL_bcf90042_4_k_cu_4a1714586thrust24THRUST_300001_SM_1000_NS6system6detail10sequential3seqE[1];
.global .align 1 .b8 _ZN34_INTERNAL_bcf90042_4_k_cu_4a1714586thrust24THRUST_300001_SM_1000_NS6system3cpp3parE[1];
.global .align 1 .b8 _ZN34_INTERNAL_bcf90042_4_k_cu_4a1714586thrust24THRUST_300001_SM_1000_NS12placeholders2_1E[1];
.global .align 1 .b8 _ZN34_INTERNAL_bcf90042_4_k_cu_4a1714586thrust24THRUST_300001_SM_1000_NS12placeholders2_2E[1];
.global .align 1 .b8 _ZN34_INTERNAL_bcf90042_4_k_cu_4a1714586thrust24THRUST_300001_SM_1000_NS12placeholders2_3E[1];
.global .align 1 .b8 _ZN34_INTERNAL_bcf90042_4_k_cu_4a1714586thrust24THRUST_300001_SM_1000_NS12placeholders2_4E[1];
.global .align 1 .b8 _ZN34_INTERNAL_bcf90042_4_k_cu_4a1714586thrust24THRUST_300001_SM_1000_NS12placeholders2_5E[1];
.global .align 1 .b8 _ZN34_INTERNAL_bcf90042_4_k_cu_4a1714586thrust24THRUST_300001_SM_1000_NS12placeholders2_6E[1];
.global .align 1 .b8 _ZN34_INTERNAL_bcf90042_4_k_cu_4a1714586thrust24THRUST_300001_SM_1000_NS12placeholders2_7E[1];
.global .align 1 .b8 _ZN34_INTERNAL_bcf90042_4_k_cu_4a1714586thrust24THRUST_300001_SM_1000_NS12placeholders2_8E[1];
.global .align 1 .b8 _ZN34_INTERNAL_bcf90042_4_k_cu_4a1714586thrust24THRUST_300001_SM_1000_NS12placeholders2_9E[1];
.global .align 1 .b8 _ZN34_INTERNAL_bcf90042_4_k_cu_4a1714586thrust24THRUST_300001_SM_1000_NS12placeholders3_10E[1];
.global .align 1 .b8 _ZN34_INTERNAL_bcf90042_4_k_cu_4a1714586thrust24THRUST_300001_SM_1000_NS3seqE[1];
.global .align 1 .b8 _ZN34_INTERNAL_bcf90042_4_k_cu_4a1714586thrust24THRUST_300001_SM_1000_NS6deviceE[1];
.global .align 1 .b8 $str[56] = {116, 101, 109, 112, 111, 114, 97, 114, 121, 95, 98, 117, 102, 102, 101, 114, 58, 58, 97, 108, 108, 111, 99, 97, 116, 101, 58, 32, 103, 101, 116, 95, 116, 101, 109, 112, 111, 114, 97, 114, 121, 95, 98, 117, 102, 102, 101, 114, 32, 102, 97, 105, 108, 101, 100};
.global .align 1 .b8 $str$1[4] = {37, 115, 10};

.visible .entry distanceVectorize(
	.param .u64 .ptr .align 1 distanceVectorize_param_0,
	.param .u32 distanceVectorize_param_1
)
{
	.reg .pred 	%p<11>;
	.reg .b32 	%r<38>;
	.reg .b64 	%rd<14>;
	.reg .b64 	%fd<89>;

	ld.param.u64 	%rd3, [distanceVectorize_param_0];
	ld.param.u32 	%r23, [distanceVectorize_param_1];
	cvta.to.global.u64 	%rd1, %rd3;
	mov.u32 	%r24, %tid.x;
	mov.u32 	%r25, %ctaid.x;
	mov.u32 	%r26, %ntid.x;
	mad.lo.s32 	%r1, %r25, %r26, %r24;
	setp.ge.u32 	%p1, %r1, %r23;
	@%p1 bra 	$L__BB0_14;
	mul.lo.s32 	%r2, %r23, %r1;
	add.s32 	%r27, %r2, %r1;
	mul.wide.u32 	%rd4, %r27, 8;
	add.s64 	%rd5, %rd1, %rd4;
	ld.global.f64 	%fd1, [%rd5];
	setp.lt.s32 	%p2, %r23, 1;
	@%p2 bra 	$L__BB0_14;
	and.b32  	%r3, %r23, 15;
	setp.lt.u32 	%p3, %r23, 16;
	mov.b32 	%r34, 0;
	@%p3 bra 	$L__BB0_5;
	and.b32  	%r34, %r23, 2147483632;
	neg.s32 	%r32, %r34;
	add.s64 	%rd2, %rd1, 64;
	mov.u32 	%r31, %r2;
$L__BB0_4:
	.pragma "nounroll";
	mul.wide.s32 	%rd6, %r31, 8;
	add.s64 	%rd7, %rd2, %rd6;
	ld.global.f64 	%fd2, [%rd7+-64];
	sub.f64 	%fd3, %fd1, %fd2;
	abs.f64 	%fd4, %fd3;
	st.global.f64 	[%rd7+-64], %fd4;
	ld.global.f64 	%fd5, [%rd7+-56];
	sub.f64 	%fd6, %fd1, %fd5;
	abs.f64 	%fd7, %fd6;
	st.global.f64 	[%rd7+-56], %fd7;
	ld.global.f64 	%fd8, [%rd7+-48];
	sub.f64 	%fd9, %fd1, %fd8;
	abs.f64 	%fd10, %fd9;
	st.global.f64 	[%rd7+-48], %fd10;
	ld.global.f64 	%fd11, [%rd7+-40];
	sub.f64 	%fd12, %fd1, %fd11;
	abs.f64 	%fd13, %fd12;
	st.global.f64 	[%rd7+-40], %fd13;
	ld.global.f64 	%fd14, [%rd7+-32];
	sub.f64 	%fd15, %fd1, %fd14;
	abs.f64 	%fd16, %fd15;
	st.global.f64 	[%rd7+-32], %fd16;
	ld.global.f64 	%fd17, [%rd7+-24];
	sub.f64 	%fd18, %fd1, %fd17;
	abs.f64 	%fd19, %fd18;
	st.global.f64 	[%rd7+-24], %fd19;
	ld.global.f64 	%fd20, [%rd7+-16];
	sub.f64 	%fd21, %fd1, %fd20;
	abs.f64 	%fd22, %fd21;
	st.global.f64 	[%rd7+-16], %fd22;
	ld.global.f64 	%fd23, [%rd7+-8];
	sub.f64 	%fd24, %fd1, %fd23;
	abs.f64 	%fd25, %fd24;
	st.global.f64 	[%rd7+-8], %fd25;
	ld.global.f64 	%fd26, [%rd7];
	sub.f64 	%fd27, %fd1, %fd26;
	abs.f64 	%fd28, %fd27;
	st.global.f64 	[%rd7], %fd28;
	ld.global.f64 	%fd29, [%rd7+8];
	sub.f64 	%fd30, %fd1, %fd29;
	abs.f64 	%fd31, %fd30;
	st.global.f64 	[%rd7+8], %fd31;
	ld.global.f64 	%fd32, [%rd7+16];
	sub.f64 	%fd33, %fd1, %fd32;
	abs.f64 	%fd34, %fd33;
	st.global.f64 	[%rd7+16], %fd34;
	ld.global.f64 	%fd35, [%rd7+24];
	sub.f64 	%fd36, %fd1, %fd35;
	abs.f64 	%fd37, %fd36;
	st.global.f64 	[%rd7+24], %fd37;
	ld.global.f64 	%fd38, [%rd7+32];
	sub.f64 	%fd39, %fd1, %fd38;
	abs.f64 	%fd40, %fd39;
	st.global.f64 	[%rd7+32], %fd40;
	ld.global.f64 	%fd41, [%rd7+40];
	sub.f64 	%fd42, %fd1, %fd41;
	abs.f64 	%fd43, %fd42;
	st.global.f64 	[%rd7+40], %fd43;
	ld.global.f64 	%fd44, [%rd7+48];
	sub.f64 	%fd45, %fd1, %fd44;
	abs.f64 	%fd46, %fd45;
	st.global.f64 	[%rd7+48], %fd46;
	ld.global.f64 	%fd47, [%rd7+56];
	sub.f64 	%fd48, %fd1, %fd47;
	abs.f64 	%fd49, %fd48;
	st.global.f64 	[%rd7+56], %fd49;
	add.s32 	%r32, %r32, 16;
	add.s32 	%r31, %r31, 16;
	setp.ne.s32 	%p4, %r32, 0;
	@%p4 bra 	$L__BB0_4;
$L__BB0_5:
	setp.eq.s32 	%p5, %r3, 0;
	@%p5 bra 	$L__BB0_14;
	and.b32  	%r11, %r23, 7;
	setp.lt.u32 	%p6, %r3, 8;
	@%p6 bra 	$L__BB0_8;
	add.s32 	%r29, %r34, %r2;
	mul.wide.s32 	%rd8, %r29, 8;
	add.s64 	%rd9, %rd1, %rd8;
	ld.global.f64 	%fd50, [%rd9];
	sub.f64 	%fd51, %fd1, %fd50;
	abs.f64 	%fd52, %fd51;
	st.global.f64 	[%rd9], %fd52;
	ld.global.f64 	%fd53, [%rd9+8];
	sub.f64 	%fd54, %fd1, %fd53;
	abs.f64 	%fd55, %fd54;
	st.global.f64 	[%rd9+8], %fd55;
	ld.global.f64 	%fd56, [%rd9+16];
	sub.f64 	%fd57, %fd1, %fd56;
	abs.f64 	%fd58, %fd57;
	st.global.f64 	[%rd9+16], %fd58;
	ld.global.f64 	%fd59, [%rd9+24];
	sub.f64 	%fd60, %fd1, %fd59;
	abs.f64 	%fd61, %fd60;
	st.global.f64 	[%rd9+24], %fd61;
	ld.global.f64 	%fd62, [%rd9+32];
	sub.f64 	%fd63, %fd1, %fd62;
	abs.f64 	%fd64, %fd63;
	st.global.f64 	[%rd9+32], %fd64;
	ld.global.f64 	%fd65, [%rd9+40];
	sub.f64 	%fd66, %fd1, %fd65;
	abs.f64 	%fd67, %fd66;
	st.global.f64 	[%rd9+40], %fd67;
	ld.global.f64 	%fd68, [%rd9+48];
	sub.f64 	%fd69, %fd1, %fd68;
	abs.f64 	%fd70, %fd69;
	st.global.f64 	[%rd9+48], %fd70;
	ld.global.f64 	%fd71, [%rd9+56];
	sub.f64 	%fd72, %fd1, %fd71;
	abs.f64 	%fd73, %fd72;
	st.global.f64 	[%rd9+56], %fd73;
	add.s32 	%r34, %r34, 8;
$L__BB0_8:
	setp.eq.s32 	%p7, %r11, 0;
	@%p7 bra 	$L__BB0_14;
	and.b32  	%r14, %r23, 3;
	setp.lt.u32 	%p8, %r11, 4;
	@%p8 bra 	$L__BB0_11;
	add.s32 	%r30, %r34, %r2;
	mul.wide.s32 	%rd10, %r30, 8;
	add.s64 	%rd11, %rd1, %rd10;
	ld.global.f64 	%fd74, [%rd11];
	sub.f64 	%fd75, %fd1, %fd74;
	abs.f64 	%fd76, %fd75;
	st.global.f64 	[%rd11], %fd76;
	ld.global.f64 	%fd77, [%rd11+8];
	sub.f64 	%fd78, %fd1, %fd77;
	abs.f64 	%fd79, %fd78;
	st.global.f64 	[%rd11+8], %fd79;
	ld.global.f64 	%fd80, [%rd11+16];
	sub.f64 	%fd81, %fd1, %fd80;
	abs.f64 	%fd82, %fd81;
	st.global.f64 	[%rd11+16], %fd82;
	ld.global.f64 	%fd83, [%rd11+24];
	sub.f64 	%fd84, %fd1, %fd83;
	abs.f64 	%fd85, %fd84;
	st.global.f64 	[%rd11+24], %fd85;
	add.s32 	%r34, %r34, 4;
$L__BB0_11:
	setp.eq.s32 	%p9, %r14, 0;
	@%p9 bra 	$L__BB0_14;
	add.s32 	%r37, %r34, %r2;
	neg.s32 	%r36, %r14;
$L__BB0_13:
	.pragma "nounroll";
	mul.wide.s32 	%rd12, %r37, 8;
	add.s64 	%rd13, %rd1, %rd12;
	ld.global.f64 	%fd86, [%rd13];
	sub.f64 	%fd87, %fd1, %fd86;
	abs.f64 	%fd88, %fd87;
	st.global.f64 	[%rd13], %fd88;
	add.s32 	%r37, %r37, 1;
	add.s32 	%r36, %r36, 1;
	setp.ne.s32 	%p10, %r36, 0;
	@%p10 bra 	$L__BB0_13;
$L__BB0_14:
	ret;

}
	// .globl	gpukNN
.visible .entry gpukNN(
	.param .u64 .ptr .align 1 gpukNN_param_0,
	.param .u32 gpukNN_param_1,
	.param .u32 gpukNN_param_2,
	.param .u64 .ptr .align 1 gpukNN_param_3,
	.param .f64 gpukNN_param_4
)
{
	.local .align 8 .b8 	__local_depot1[8];
	.reg .b64 	%SP;
	.reg .b64 	%SPL;
	.reg .pred 	%p<105>;
	.reg .b32 	%r<13>;
	.reg .b64 	%rd<431>;
	.reg .b64 	%fd<82>;
	// demoted variable
	.shared .align 8 .f64 _ZZ6gpukNNE11blockResult;
	mov.u64 	%SPL, __local_depot1;
	cvta.local.u64 	%SP, %SPL;
	ld.param.u64 	%rd272, [gpukNN_param_0];
	ld.param.u32 	%r3, [gpukNN_param_1];
	mov.u32 	%r1, %tid.x;
	mov.u32 	%r5, %ctaid.x;
	mov.u32 	%r6, %ntid.x;
	mad.lo.s32 	%r2, %r5, %r6, %r1;
	setp.ne.s32 	%p6, %r1, 0;
	@%p6 bra 	$L__BB1_2;
	mov.b64 	%rd274, 0;
	st.shared.u64 	[_ZZ6gpukNNE11blockResult], %rd274;
$L__BB1_2:
	bar.sync 	0;
	setp.ge.u32 	%p7, %r2, %r3;
	@%p7 bra 	$L__BB1_104;
	mul.lo.s32 	%r7, %r3, %r2;
	cvta.to.global.u64 	%rd275, %rd272;
	mul.wide.s32 	%rd276, %r7, 8;
	add.s64 	%rd1, %rd275, %rd276;
	add.s64 	%rd2, %rd272, %rd276;
	add.s32 	%r8, %r7, %r3;
	mul.wide.s32 	%rd277, %r8, 8;
	add.s64 	%rd3, %rd272, %rd277;
	sub.s64 	%rd4, %rd277, %rd276;
	shr.s64 	%rd5, %rd4, 3;
	{ // callseq 0, 0
	.param .b64 param0;
	st.param.b64 	[param0], %rd4;
	.param .b64 retval0;
	call.uni (retval0), 
	malloc, 
	(
	param0
	);
	ld.param.b64 	%rd278, [retval0];
	} // callseq 0
	setp.eq.s64 	%p8, %rd278, 0;
	@%p8 bra 	$L__BB1_11;
	mul.wide.s32 	%rd279, %r3, 8;
	add.s64 	%rd7, %rd1, %rd279;
	setp.lt.s32 	%p9, %r3, 1;
	mov.u64 	%rd383, %rd1;
	mov.u64 	%rd384, %rd1;
	@%p9 bra 	$L__BB1_13;
$L__BB1_5:
	mov.u64 	%rd150, %rd383;
	add.s64 	%rd383, %rd150, 256;
	min.u64 	%rd153, %rd383, %rd7;
	add.s64 	%rd386, %rd150, 8;
	setp.eq.s64 	%p10, %rd386, %rd153;
	@%p10 bra 	$L__BB1_12;
	mov.b64 	%rd385, 0;
	mov.u64 	%rd387, %rd384;
	mov.u64 	%rd388, %rd384;
$L__BB1_7:
	add.s64 	%rd159, %rd387, 8;
	add.s64 	%rd160, %rd388, 8;
	ld.global.f64 	%fd5, [%rd388+8];
	ld.global.f64 	%fd14, [%rd384];
	setp.lt.f64 	%p11, %fd5, %fd14;
	@%p11 bra 	$L__BB1_69;
	ld.global.f64 	%fd81, [%rd388];
	setp.geu.f64 	%p17, %fd5, %fd81;
	mov.u64 	%rd396, %rd160;
	@%p17 bra 	$L__BB1_10;
$L__BB1_9:
	mov.u64 	%rd178, %rd388;
	st.global.f64 	[%rd396], %fd81;
	add.s64 	%rd388, %rd178, -8;
	ld.global.f64 	%fd81, [%rd178+-8];
	setp.lt.f64 	%p18, %fd5, %fd81;
	mov.u64 	%rd396, %rd178;
	@%p18 bra 	$L__BB1_9;
$L__BB1_10:
	st.global.f64 	[%rd396], %fd5;
	bra.uni 	$L__BB1_76;
$L__BB1_11:
	add.u64 	%rd320, %SP, 0;
	add.u64 	%rd321, %SPL, 0;
	{ // callseq 2, 0
	.param .b64 param0;
	st.param.b64 	[param0], 0;
	call.uni 
	free, 
	(
	param0
	);
	} // callseq 2
	mov.u64 	%rd322, $str;
	cvta.global.u64 	%rd323, %rd322;
	st.local.u64 	[%rd321], %rd323;
	mov.u64 	%rd324, $str$1;
	cvta.global.u64 	%rd325, %rd324;
	{ // callseq 3, 0
	.param .b64 param0;
	st.param.b64 	[param0], %rd325;
	.param .b64 param1;
	st.param.b64 	[param1], %rd320;
	.param .b32 retval0;
	call.uni (retval0), 
	vprintf, 
	(
	param0, 
	param1
	);
	ld.param.b32 	%r10, [retval0];
	} // callseq 3
	// begin inline asm
	trap;
	// end inline asm
$L__BB1_12:
	setp.lt.u64 	%p20, %rd383, %rd7;
	add.s64 	%rd384, %rd384, 256;
	@%p20 bra 	$L__BB1_5;
$L__BB1_13:
	setp.lt.s64 	%p21, %rd5, 33;
	@%p21 bra 	$L__BB1_102;
	setp.gt.s32 	%p22, %r3, 0;
	add.s64 	%rd9, %rd278, %rd4;
	@%p22 bra 	$L__BB1_22;
	mov.b64 	%rd397, 32;
	mov.pred 	%p103, 0;
$L__BB1_16:
	mov.pred 	%p104, %p103;
	not.pred 	%p103, %p104;
	@%p103 bra 	$L__BB1_94;
	shl.b64 	%rd185, %rd397, 4;
	mov.u64 	%rd398, %rd1;
	mov.u64 	%rd401, %rd278;
$L__BB1_18:
	shl.b64 	%rd282, %rd397, 3;
	add.s64 	%rd188, %rd401, %rd282;
	sub.s64 	%rd283, %rd188, %rd9;
	setp.lt.s64 	%p25, %rd283, 0;
	selp.b64 	%rd284, %rd188, %rd9, %p25;
	add.s64 	%rd285, %rd284, %rd282;
	sub.s64 	%rd286, %rd285, %rd9;
	setp.lt.s64 	%p26, %rd286, 0;
	selp.b64 	%rd287, %rd285, %rd9, %p26;
	setp.eq.s64 	%p27, %rd401, %rd284;
	setp.eq.s64 	%p28, %rd284, %rd287;
	or.pred  	%p29, %p27, %p28;
	mov.u64 	%rd402, %rd284;
	mov.u64 	%rd407, %rd398;
	@%p29 bra 	$L__BB1_79;
	mov.u64 	%rd407, %rd398;
	mov.u64 	%rd402, %rd284;
$L__BB1_20:
	ld.f64 	%fd9, [%rd402];
	ld.f64 	%fd10, [%rd401];
	setp.geu.f64 	%p30, %fd9, %fd10;
	@%p30 bra 	$L__BB1_77;
	st.global.f64 	[%rd407], %fd9;
	add.s64 	%rd402, %rd402, 8;
	bra.uni 	$L__BB1_78;
$L__BB1_22:
	mov.b64 	%rd327, 32;
	mov.pred 	%p102, 0;
$L__BB1_23:
	mov.pred 	%p104, %p102;
	@%p104 bra 	$L__BB1_46;
	mov.u64 	%rd334, %rd2;
	mov.u64 	%rd336, %rd1;
	mov.u64 	%rd330, %rd278;
$L__BB1_25:
	shl.b64 	%rd292, %rd327, 3;
	add.s64 	%rd14, %rd336, %rd292;
	add.s64 	%rd15, %rd334, %rd292;
	setp.lt.u64 	%p49, %rd14, %rd7;
	min.u64 	%rd16, %rd14, %rd7;
	selp.b64 	%rd17, %rd15, %rd3, %p49;
	add.s64 	%rd293, %rd16, %rd292;
	min.u64 	%rd18, %rd293, %rd7;
	setp.eq.s64 	%p50, %rd336, %rd16;
	setp.eq.s64 	%p51, %rd16, %rd18;
	or.pred  	%p52, %p50, %p51;
	mov.u64 	%rd344, %rd330;
	mov.u64 	%rd333, %rd16;
	mov.u64 	%rd331, %rd17;
	@%p52 bra 	$L__BB1_31;
	mov.u64 	%rd331, %rd17;
	mov.u64 	%rd332, %rd16;
	mov.u64 	%rd333, %rd16;
	mov.u64 	%rd335, %rd336;
	mov.u64 	%rd344, %rd330;
$L__BB1_27:
	ld.global.f64 	%fd1, [%rd333];
	ld.global.f64 	%fd2, [%rd336];
	setp.geu.f64 	%p53, %fd1, %fd2;
	@%p53 bra 	$L__BB1_29;
	st.f64 	[%rd344], %fd1;
	add.s64 	%rd332, %rd332, 8;
	add.s64 	%rd333, %rd333, 8;
	add.s64 	%rd331, %rd331, 8;
	bra.uni 	$L__BB1_30;
$L__BB1_29:
	st.f64 	[%rd344], %fd2;
	add.s64 	%rd335, %rd335, 8;
	add.s64 	%rd336, %rd336, 8;
	add.s64 	%rd334, %rd334, 8;
$L__BB1_30:
	add.s64 	%rd344, %rd344, 8;
	setp.ne.s64 	%p54, %rd335, %rd16;
	setp.ne.s64 	%p55, %rd332, %rd18;
	and.pred  	%p56, %p54, %p55;
	@%p56 bra 	$L__BB1_27;
$L__BB1_31:
	sub.s64 	%rd44, %rd17, %rd334;
	shr.s64 	%rd45, %rd44, 3;
	setp.lt.s64 	%p57, %rd45, 1;
	@%p57 bra 	$L__BB1_38;
	and.b64  	%rd46, %rd45, 3;
	setp.eq.s64 	%p58, %rd46, 0;
	mov.u64 	%rd349, %rd344;
	mov.u64 	%rd350, %rd336;
	mov.u64 	%rd351, %rd45;
	@%p58 bra 	$L__BB1_36;
	ld.global.f64 	%fd36, [%rd336];
	st.f64 	[%rd344], %fd36;
	add.s64 	%rd350, %rd336, 8;
	add.s64 	%rd349, %rd344, 8;
	add.s64 	%rd351, %rd45, -1;
	setp.eq.s64 	%p59, %rd46, 1;
	@%p59 bra 	$L__BB1_36;
	ld.global.f64 	%fd37, [%rd336+8];
	st.f64 	[%rd344+8], %fd37;
	add.s64 	%rd350, %rd336, 16;
	add.s64 	%rd349, %rd344, 16;
	add.s64 	%rd351, %rd45, -2;
	setp.eq.s64 	%p60, %rd46, 2;
	@%p60 bra 	$L__BB1_36;
	ld.global.f64 	%fd38, [%rd336+16];
	st.f64 	[%rd344+16], %fd38;
	add.s64 	%rd350, %rd336, 24;
	add.s64 	%rd349, %rd344, 24;
	add.s64 	%rd351, %rd45, -3;
$L__BB1_36:
	setp.lt.u64 	%p61, %rd45, 4;
	@%p61 bra 	$L__BB1_38;
$L__BB1_37:
	ld.global.f64 	%fd39, [%rd350];
	st.f64 	[%rd349], %fd39;
	ld.global.f64 	%fd40, [%rd350+8];
	st.f64 	[%rd349+8], %fd40;
	ld.global.f64 	%fd41, [%rd350+16];
	st.f64 	[%rd349+16], %fd41;
	ld.global.f64 	%fd42, [%rd350+24];
	st.f64 	[%rd349+24], %fd42;
	add.s64 	%rd350, %rd350, 32;
	add.s64 	%rd349, %rd349, 32;
	add.s64 	%rd64, %rd351, -4;
	setp.gt.u64 	%p62, %rd351, 4;
	mov.u64 	%rd351, %rd64;
	@%p62 bra 	$L__BB1_37;
$L__BB1_38:
	add.s64 	%rd65, %rd344, %rd44;
	setp.lt.u64 	%p63, %rd14, %rd7;
	min.u64 	%rd294, %rd14, %rd7;
	shl.b64 	%rd295, %rd327, 3;
	add.s64 	%rd296, %rd294, %rd295;
	setp.lt.u64 	%p64, %rd296, %rd7;
	selp.b64 	%rd297, %rd15, %rd3, %p63;
	add.s64 	%rd298, %rd297, %rd295;
	selp.b64 	%rd299, %rd298, %rd3, %p64;
	sub.s64 	%rd300, %rd299, %rd331;
	shr.s64 	%rd66, %rd300, 3;
	setp.lt.s64 	%p65, %rd66, 1;
	@%p65 bra 	$L__BB1_45;
	and.b64  	%rd67, %rd66, 3;
	setp.eq.s64 	%p66, %rd67, 0;
	mov.u64 	%rd355, %rd65;
	mov.u64 	%rd356, %rd333;
	mov.u64 	%rd357, %rd66;
	@%p66 bra 	$L__BB1_43;
	ld.global.f64 	%fd43, [%rd333];
	st.f64 	[%rd65], %fd43;
	add.s64 	%rd356, %rd333, 8;
	add.s64 	%rd355, %rd65, 8;
	add.s64 	%rd357, %rd66, -1;
	setp.eq.s64 	%p67, %rd67, 1;
	@%p67 bra 	$L__BB1_43;
	ld.global.f64 	%fd44, [%rd333+8];
	st.f64 	[%rd65+8], %fd44;
	add.s64 	%rd356, %rd333, 16;
	add.s64 	%rd355, %rd65, 16;
	add.s64 	%rd357, %rd66, -2;
	setp.eq.s64 	%p68, %rd67, 2;
	@%p68 bra 	$L__BB1_43;
	ld.global.f64 	%fd45, [%rd333+16];
	st.f64 	[%rd65+16], %fd45;
	add.s64 	%rd356, %rd333, 24;
	add.s64 	%rd355, %rd65, 24;
	add.s64 	%rd357, %rd66, -3;
$L__BB1_43:
	setp.lt.u64 	%p69, %rd66, 4;
	@%p69 bra 	$L__BB1_45;
$L__BB1_44:
	ld.global.f64 	%fd46, [%rd356];
	st.f64 	[%rd355], %fd46;
	ld.global.f64 	%fd47, [%rd356+8];
	st.f64 	[%rd355+8], %fd47;
	ld.global.f64 	%fd48, [%rd356+16];
	st.f64 	[%rd355+16], %fd48;
	ld.global.f64 	%fd49, [%rd356+24];
	st.f64 	[%rd355+24], %fd49;
	add.s64 	%rd356, %rd356, 32;
	add.s64 	%rd355, %rd355, 32;
	add.s64 	%rd85, %rd357, -4;
	setp.gt.u64 	%p70, %rd357, 4;
	mov.u64 	%rd357, %rd85;
	@%p70 bra 	$L__BB1_44;
$L__BB1_45:
	add.s64 	%rd336, %rd14, %rd295;
	add.s64 	%rd334, %rd15, %rd295;
	shl.b64 	%rd302, %rd327, 4;
	add.s64 	%rd330, %rd330, %rd302;
	setp.lt.u64 	%p71, %rd336, %rd7;
	@%p71 bra 	$L__BB1_25;
	bra.uni 	$L__BB1_68;
$L__BB1_46:
	shl.b64 	%rd303, %rd327, 3;
	mov.u64 	%rd361, %rd1;
	mov.u64 	%rd364, %rd278;
$L__BB1_47:
	add.s64 	%rd91, %rd364, %rd303;
	sub.s64 	%rd304, %rd91, %rd9;
	setp.lt.s64 	%p72, %rd304, 0;
	selp.b64 	%rd305, %rd91, %rd9, %p72;
	add.s64 	%rd306, %rd305, %rd303;
	sub.s64 	%rd307, %rd306, %rd9;
	setp.lt.s64 	%p73, %rd307, 0;
	selp.b64 	%rd308, %rd306, %rd9, %p73;
	setp.eq.s64 	%p74, %rd364, %rd305;
	setp.eq.s64 	%p75, %rd305, %rd308;
	or.pred  	%p76, %p74, %p75;
	mov.u64 	%rd365, %rd305;
	mov.u64 	%rd370, %rd361;
	@%p76 bra 	$L__BB1_53;
	mov.u64 	%rd370, %rd361;
	mov.u64 	%rd365, %rd305;
$L__BB1_49:
	ld.f64 	%fd3, [%rd365];
	ld.f64 	%fd4, [%rd364];
	setp.geu.f64 	%p77, %fd3, %fd4;
	@%p77 bra 	$L__BB1_51;
	st.global.f64 	[%rd370], %fd3;
	add.s64 	%rd365, %rd365, 8;
	bra.uni 	$L__BB1_52;
$L__BB1_51:
	st.global.f64 	[%rd370], %fd4;
	add.s64 	%rd364, %rd364, 8;
$L__BB1_52:
	add.s64 	%rd370, %rd370, 8;
	setp.ne.s64 	%p78, %rd364, %rd305;
	setp.ne.s64 	%p79, %rd365, %rd308;
	and.pred  	%p80, %p78, %p79;
	@%p80 bra 	$L__BB1_49;
$L__BB1_53:
	sub.s64 	%rd105, %rd305, %rd364;
	shr.s64 	%rd106, %rd105, 3;
	setp.lt.s64 	%p81, %rd106, 1;
	@%p81 bra 	$L__BB1_60;
	and.b64  	%rd107, %rd106, 3;
	setp.eq.s64 	%p82, %rd107, 0;
	mov.u64 	%rd371, %rd370;
	mov.u64 	%rd372, %rd364;
	mov.u64 	%rd373, %rd106;
	@%p82 bra 	$L__BB1_58;
	ld.f64 	%fd50, [%rd364];
	st.global.f64 	[%rd370], %fd50;
	add.s64 	%rd372, %rd364, 8;
	add.s64 	%rd371, %rd370, 8;
	add.s64 	%rd373, %rd106, -1;
	setp.eq.s64 	%p83, %rd107, 1;
	@%p83 bra 	$L__BB1_58;
	ld.f64 	%fd51, [%rd364+8];
	st.global.f64 	[%rd370+8], %fd51;
	add.s64 	%rd372, %rd364, 16;
	add.s64 	%rd371, %rd370, 16;
	add.s64 	%rd373, %rd106, -2;
	setp.eq.s64 	%p84, %rd107, 2;
	@%p84 bra 	$L__BB1_58;
	ld.f64 	%fd52, [%rd364+16];
	st.global.f64 	[%rd370+16], %fd52;
	add.s64 	%rd372, %rd364, 24;
	add.s64 	%rd371, %rd370, 24;
	add.s64 	%rd373, %rd106, -3;
$L__BB1_58:
	setp.lt.u64 	%p85, %rd106, 4;
	@%p85 bra 	$L__BB1_60;
$L__BB1_59:
	ld.f64 	%fd53, [%rd372];
	st.global.f64 	[%rd371], %fd53;
	ld.f64 	%fd54, [%rd372+8];
	st.global.f64 	[%rd371+8], %fd54;
	ld.f64 	%fd55, [%rd372+16];
	st.global.f64 	[%rd371+16], %fd55;
	ld.f64 	%fd56, [%rd372+24];
	st.global.f64 	[%rd371+24], %fd56;
	add.s64 	%rd372, %rd372, 32;
	add.s64 	%rd371, %rd371, 32;
	add.s64 	%rd125, %rd373, -4;
	setp.gt.u64 	%p86, %rd373, 4;
	mov.u64 	%rd373, %rd125;
	@%p86 bra 	$L__BB1_59;
$L__BB1_60:
	add.s64 	%rd126, %rd370, %rd105;
	sub.s64 	%rd309, %rd308, %rd365;
	shr.s64 	%rd127, %rd309, 3;
	setp.lt.s64 	%p87, %rd127, 1;
	@%p87 bra 	$L__BB1_67;
	and.b64  	%rd128, %rd127, 3;
	setp.eq.s64 	%p88, %rd128, 0;
	mov.u64 	%rd377, %rd126;
	mov.u64 	%rd378, %rd365;
	mov.u64 	%rd379, %rd127;
	@%p88 bra 	$L__BB1_65;
	ld.f64 	%fd57, [%rd365];
	st.global.f64 	[%rd126], %fd57;
	add.s64 	%rd378, %rd365, 8;
	add.s64 	%rd377, %rd126, 8;
	add.s64 	%rd379, %rd127, -1;
	setp.eq.s64 	%p89, %rd128, 1;
	@%p89 bra 	$L__BB1_65;
	ld.f64 	%fd58, [%rd365+8];
	st.global.f64 	[%rd126+8], %fd58;
	add.s64 	%rd378, %rd365, 16;
	add.s64 	%rd377, %rd126, 16;
	add.s64 	%rd379, %rd127, -2;
	setp.eq.s64 	%p90, %rd128, 2;
	@%p90 bra 	$L__BB1_65;
	ld.f64 	%fd59, [%rd365+16];
	st.global.f64 	[%rd126+16], %fd59;
	add.s64 	%rd378, %rd365, 24;
	add.s64 	%rd377, %rd126, 24;
	add.s64 	%rd379, %rd127, -3;
$L__BB1_65:
	setp.lt.u64 	%p91, %rd127, 4;
	@%p91 bra 	$L__BB1_67;
$L__BB1_66:
	ld.f64 	%fd60, [%rd378];
	st.global.f64 	[%rd377], %fd60;
	ld.f64 	%fd61, [%rd378+8];
	st.global.f64 	[%rd377+8], %fd61;
	ld.f64 	%fd62, [%rd378+16];
	st.global.f64 	[%rd377+16], %fd62;
	ld.f64 	%fd63, [%rd378+24];
	st.global.f64 	[%rd377+24], %fd63;
	add.s64 	%rd378, %rd378, 32;
	add.s64 	%rd377, %rd377, 32;
	add.s64 	%rd146, %rd379, -4;
	setp.gt.u64 	%p92, %rd379, 4;
	mov.u64 	%rd379, %rd146;
	@%p92 bra 	$L__BB1_66;
$L__BB1_67:
	shl.b64 	%rd310, %rd327, 3;
	add.s64 	%rd364, %rd91, %rd310;
	shl.b64 	%rd311, %rd327, 4;
	add.s64 	%rd361, %rd361, %rd311;
	sub.s64 	%rd312, %rd364, %rd9;
	setp.lt.s64 	%p93, %rd312, 0;
	@%p93 bra 	$L__BB1_47;
$L__BB1_68:
	shl.b64 	%rd327, %rd327, 1;
	not.pred 	%p102, %p104;
	setp.lt.s64 	%p94, %rd327, %rd5;
	@%p94 bra 	$L__BB1_23;
	bra.uni 	$L__BB1_95;
$L__BB1_69:
	add.s64 	%rd389, %rd388, 16;
	and.b64  	%rd162, %rd385, 3;
	setp.eq.s64 	%p12, %rd162, 3;
	mov.u64 	%rd390, %rd386;
	mov.u64 	%rd391, %rd159;
	@%p12 bra 	$L__BB1_73;
	add.s64 	%rd390, %rd386, -8;
	ld.global.f64 	%fd15, [%rd387];
	st.global.f64 	[%rd160], %fd15;
	setp.eq.s64 	%p13, %rd162, 0;
	mov.u64 	%rd389, %rd160;
	mov.u64 	%rd391, %rd387;
	@%p13 bra 	$L__BB1_73;
	add.s64 	%rd390, %rd386, -16;
	add.s64 	%rd391, %rd387, -8;
	ld.global.f64 	%fd16, [%rd387+-8];
	st.global.f64 	[%rd388], %fd16;
	setp.eq.s64 	%p14, %rd162, 1;
	mov.u64 	%rd389, %rd388;
	@%p14 bra 	$L__BB1_73;
	add.s64 	%rd390, %rd386, -24;
	add.s64 	%rd391, %rd387, -16;
	add.s64 	%rd389, %rd388, -8;
	ld.global.f64 	%fd17, [%rd387+-16];
	st.global.f64 	[%rd388+-8], %fd17;
$L__BB1_73:
	setp.lt.u64 	%p15, %rd385, 3;
	@%p15 bra 	$L__BB1_75;
$L__BB1_74:
	ld.global.f64 	%fd18, [%rd391+-8];
	st.global.f64 	[%rd389+-8], %fd18;
	ld.global.f64 	%fd19, [%rd391+-16];
	st.global.f64 	[%rd389+-16], %fd19;
	ld.global.f64 	%fd20, [%rd391+-24];
	st.global.f64 	[%rd389+-24], %fd20;
	add.s64 	%rd390, %rd390, -32;
	add.s64 	%rd176, %rd391, -32;
	add.s64 	%rd177, %rd389, -32;
	ld.global.f64 	%fd21, [%rd391+-32];
	st.global.f64 	[%rd389+-32], %fd21;
	setp.ne.s64 	%p16, %rd150, %rd390;
	mov.u64 	%rd389, %rd177;
	mov.u64 	%rd391, %rd176;
	@%p16 bra 	$L__BB1_74;
$L__BB1_75:
	st.global.f64 	[%rd384], %fd5;
$L__BB1_76:
	add.s64 	%rd386, %rd386, 8;
	setp.eq.s64 	%p19, %rd386, %rd153;
	add.s64 	%rd385, %rd385, 1;
	mov.u64 	%rd387, %rd159;
	mov.u64 	%rd388, %rd160;
	@%p19 bra 	$L__BB1_12;
	bra.uni 	$L__BB1_7;
$L__BB1_77:
	st.global.f64 	[%rd407], %fd10;
	add.s64 	%rd401, %rd401, 8;
$L__BB1_78:
	add.s64 	%rd407, %rd407, 8;
	setp.ne.s64 	%p31, %rd401, %rd284;
	setp.ne.s64 	%p32, %rd402, %rd287;
	and.pred  	%p33, %p31, %p32;
	@%p33 bra 	$L__BB1_20;
$L__BB1_79:
	sub.s64 	%rd202, %rd284, %rd401;
	shr.s64 	%rd203, %rd202, 3;
	setp.lt.s64 	%p34, %rd203, 1;
	@%p34 bra 	$L__BB1_86;
	and.b64  	%rd204, %rd203, 3;
	setp.eq.s64 	%p35, %rd204, 0;
	mov.u64 	%rd408, %rd407;
	mov.u64 	%rd409, %rd401;
	mov.u64 	%rd410, %rd203;
	@%p35 bra 	$L__BB1_84;
	ld.f64 	%fd22, [%rd401];
	st.global.f64 	[%rd407], %fd22;
	add.s64 	%rd409, %rd401, 8;
	add.s64 	%rd408, %rd407, 8;
	add.s64 	%rd410, %rd203, -1;
	setp.eq.s64 	%p36, %rd204, 1;
	@%p36 bra 	$L__BB1_84;
	ld.f64 	%fd23, [%rd401+8];
	st.global.f64 	[%rd407+8], %fd23;
	add.s64 	%rd409, %rd401, 16;
	add.s64 	%rd408, %rd407, 16;
	add.s64 	%rd410, %rd203, -2;
	setp.eq.s64 	%p37, %rd204, 2;
	@%p37 bra 	$L__BB1_84;
	ld.f64 	%fd24, [%rd401+16];
	st.global.f64 	[%rd407+16], %fd24;
	add.s64 	%rd409, %rd401, 24;
	add.s64 	%rd408, %rd407, 24;
	add.s64 	%rd410, %rd203, -3;
$L__BB1_84:
	setp.lt.u64 	%p38, %rd203, 4;
	@%p38 bra 	$L__BB1_86;
$L__BB1_85:
	ld.f64 	%fd25, [%rd409];
	st.global.f64 	[%rd408], %fd25;
	ld.f64 	%fd26, [%rd409+8];
	st.global.f64 	[%rd408+8], %fd26;
	ld.f64 	%fd27, [%rd409+16];
	st.global.f64 	[%rd408+16], %fd27;
	ld.f64 	%fd28, [%rd409+24];
	st.global.f64 	[%rd408+24], %fd28;
	add.s64 	%rd409, %rd409, 32;
	add.s64 	%rd408, %rd408, 32;
	add.s64 	%rd222, %rd410, -4;
	setp.gt.u64 	%p39, %rd410, 4;
	mov.u64 	%rd410, %rd222;
	@%p39 bra 	$L__BB1_85;
$L__BB1_86:
	add.s64 	%rd223, %rd407, %rd202;
	sub.s64 	%rd288, %rd287, %rd402;
	shr.s64 	%rd224, %rd288, 3;
	setp.lt.s64 	%p40, %rd224, 1;
	@%p40 bra 	$L__BB1_93;
	and.b64  	%rd225, %rd224, 3;
	setp.eq.s64 	%p41, %rd225, 0;
	mov.u64 	%rd414, %rd223;
	mov.u64 	%rd415, %rd402;
	mov.u64 	%rd416, %rd224;
	@%p41 bra 	$L__BB1_91;
	ld.f64 	%fd29, [%rd402];
	st.global.f64 	[%rd223], %fd29;
	add.s64 	%rd415, %rd402, 8;
	add.s64 	%rd414, %rd223, 8;
	add.s64 	%rd416, %rd224, -1;
	setp.eq.s64 	%p42, %rd225, 1;
	@%p42 bra 	$L__BB1_91;
	ld.f64 	%fd30, [%rd402+8];
	st.global.f64 	[%rd223+8], %fd30;
	add.s64 	%rd415, %rd402, 16;
	add.s64 	%rd414, %rd223, 16;
	add.s64 	%rd416, %rd224, -2;
	setp.eq.s64 	%p43, %rd225, 2;
	@%p43 bra 	$L__BB1_91;
	ld.f64 	%fd31, [%rd402+16];
	st.global.f64 	[%rd223+16], %fd31;
	add.s64 	%rd415, %rd402, 24;
	add.s64 	%rd414, %rd223, 24;
	add.s64 	%rd416, %rd224, -3;
$L__BB1_91:
	setp.lt.u64 	%p44, %rd224, 4;
	@%p44 bra 	$L__BB1_93;
$L__BB1_92:
	ld.f64 	%fd32, [%rd415];
	st.global.f64 	[%rd414], %fd32;
	ld.f64 	%fd33, [%rd415+8];
	st.global.f64 	[%rd414+8], %fd33;
	ld.f64 	%fd34, [%rd415+16];
	st.global.f64 	[%rd414+16], %fd34;
	ld.f64 	%fd35, [%rd415+24];
	st.global.f64 	[%rd414+24], %fd35;
	add.s64 	%rd415, %rd415, 32;
	add.s64 	%rd414, %rd414, 32;
	add.s64 	%rd243, %rd416, -4;
	setp.gt.u64 	%p45, %rd416, 4;
	mov.u64 	%rd416, %rd243;
	@%p45 bra 	$L__BB1_92;
$L__BB1_93:
	add.s64 	%rd401, %rd188, %rd282;
	add.s64 	%rd398, %rd398, %rd185;
	sub.s64 	%rd290, %rd401, %rd9;
	setp.lt.s64 	%p46, %rd290, 0;
	@%p46 bra 	$L__BB1_18;
$L__BB1_94:
	shl.b64 	%rd397, %rd397, 1;
	setp.lt.s64 	%p47, %rd397, %rd5;
	@%p47 bra 	$L__BB1_16;
$L__BB1_95:
	@%p104 bra 	$L__BB1_102;
	max.s64 	%rd313, %rd5, 1;
	and.b64  	%rd420, %rd313, 3;
	setp.eq.s64 	%p95, %rd420, 0;
	mov.u64 	%rd423, %rd1;
	mov.u64 	%rd424, %rd278;
	mov.u64 	%rd425, %rd5;
	@%p95 bra 	$L__BB1_99;
	sub.s64 	%rd425, %rd5, %rd420;
	mov.u64 	%rd423, %rd1;
	mov.u64 	%rd424, %rd278;
$L__BB1_98:
	.pragma "nounroll";
	ld.f64 	%fd64, [%rd424];
	st.global.f64 	[%rd423], %fd64;
	add.s64 	%rd424, %rd424, 8;
	add.s64 	%rd423, %rd423, 8;
	add.s64 	%rd420, %rd420, -1;
	setp.ne.s64 	%p96, %rd420, 0;
	@%p96 bra 	$L__BB1_98;
$L__BB1_99:
	min.s64 	%rd314, %rd5, 1;
	sub.s64 	%rd315, %rd5, %rd314;
	setp.lt.u64 	%p97, %rd315, 3;
	@%p97 bra 	$L__BB1_102;
	add.s64 	%rd426, %rd425, 4;
$L__BB1_101:
	ld.f64 	%fd65, [%rd424];
	st.global.f64 	[%rd423], %fd65;
	ld.f64 	%fd66, [%rd424+8];
	st.global.f64 	[%rd423+8], %fd66;
	ld.f64 	%fd67, [%rd424+16];
	st.global.f64 	[%rd423+16], %fd67;
	ld.f64 	%fd68, [%rd424+24];
	st.global.f64 	[%rd423+24], %fd68;
	add.s64 	%rd424, %rd424, 32;
	add.s64 	%rd423, %rd423, 32;
	add.s64 	%rd426, %rd426, -4;
	setp.gt.s64 	%p98, %rd426, 4;
	@%p98 bra 	$L__BB1_101;
$L__BB1_102:
	ld.param.u32 	%r12, [gpukNN_param_2];
	{ // callseq 1, 0
	.param .b64 param0;
	st.param.b64 	[param0], %rd278;
	call.uni 
	free, 
	(
	param0
	);
	} // callseq 1
	cvt.rn.f64.s32 	%fd69, %r12;
	shl.b32 	%r9, %r3, 1;
	cvt.rn.f64.s32 	%fd70, %r9;
	mul.wide.s32 	%rd316, %r12, 8;
	add.s64 	%rd317, %rd1, %rd316;
	ld.global.f64 	%fd71, [%rd317];
	mul.f64 	%fd72, %fd71, %fd70;
	div.rn.f64 	%fd11, %fd69, %fd72;
	ld.shared.u64 	%rd429, [_ZZ6gpukNNE11blockResult];
$L__BB1_103:
	mov.b64 	%fd73, %rd429;
	add.f64 	%fd74, %fd11, %fd73;
	mov.b64 	%rd318, %fd74;
	atom.relaxed.shared.cas.b64 	%rd267, [_ZZ6gpukNNE11blockResult], %rd429, %rd318;
	setp.ne.s64 	%p99, %rd429, %rd267;
	mov.u64 	%rd429, %rd267;
	@%p99 bra 	$L__BB1_103;
$L__BB1_104:
	setp.ne.s32 	%p100, %r1, 0;
	bar.sync 	0;
	@%p100 bra 	$L__BB1_107;
	ld.param.f64 	%fd80, [gpukNN_param_4];
	ld.param.u64 	%rd326, [gpukNN_param_3];
	ld.shared.f64 	%fd75, [_ZZ6gpukNNE11blockResult];
	cvt.rn.f64.s32 	%fd76, %r3;
	div.rn.f64 	%fd77, %fd75, %fd76;
	mul.f64 	%fd12, %fd80, %fd77;
	cvta.to.global.u64 	%rd268, %rd326;
	ld.global.u64 	%rd430, [%rd268];
$L__BB1_106:
	mov.b64 	%fd78, %rd430;
	add.f64 	%fd79, %fd12, %fd78;
	mov.b64 	%rd319, %fd79;
	atom.relaxed.global.cas.b64 	%rd271, [%rd268], %rd430, %rd319;
	setp.ne.s64 	%p101, %rd430, %rd271;
	mov.u64 	%rd430, %rd271;
	@%p101 bra 	$L__BB1_106;
$L__BB1_107:
	ret;

}
	// .globl	multiWrite
.visible .entry multiWrite(
	.param .u64 .ptr .align 1 multiWrite_param_0,
	.param .u64 .ptr .align 1 multiWrite_param_1,
	.param .u32 multiWrite_param_2
)
{
	.reg .pred 	%p<3>;
	.reg .b16 	%rs<2>;
	.reg .b32 	%r<7>;
	.reg .b64 	%rd<14>;

	ld.param.u64 	%rd6, [multiWrite_param_0];
	ld.param.u64 	%rd7, [multiWrite_param_1];
	ld.param.u32 	%r2, [multiWrite_param_2];
	mov.u32 	%r3, %tid.x;
	mov.u32 	%r4, %ctaid.x;
	mov.u32 	%r5, %ntid.x;
	mad.lo.s32 	%r1, %r4, %r5, %r3;
	setp.ge.u32 	%p1, %r1, %r2;
	@%p1 bra 	$L__BB2_3;
	cvta.to.global.u64 	%rd9, %rd6;
	cvta.to.global.u64 	%rd1, %rd7;
	mul.lo.s32 	%r6, %r2, %r1;
	mul.wide.u32 	%rd10, %r6, 8;
	add.s64 	%rd2, %rd9, %rd10;
	mul.wide.s32 	%rd3, %r2, 8;
	mov.b64 	%rd13, 0;
$L__BB2_2:
	add.s64 	%rd11, %rd1, %rd13;
	ld.global.u8 	%rs1, [%rd11];
	add.s64 	%rd12, %rd2, %rd13;
	st.global.u8 	[%rd12], %rs1;
	add.s64 	%rd13, %rd13, 1;
	setp.lt.u64 	%p2, %rd13, %rd3;
	@%p2 bra 	$L__BB2_2;
$L__BB2_3:
	ret;

}
	// .globl	_ZN3cub18CUB_300001_SM_10006detail11EmptyKernelIvEEvv
.visible .entry _ZN3cub18CUB_300001_SM_10006detail11EmptyKernelIvEEvv()
{


	ret;

}


// ===== COMPILED SASS (sm_100) =====

	.target	sm_100

	.elftype	@"ET_EXEC"


//--------------------- .note.nv.tkinfo           --------------------------
	.section	.note.nv.tkinfo,"",@"SHT_NOTE"
	.sectionflags	@"SHF_NOTE_NV_TKINFO"
	.tkinfo
        /*0018*/ 	.word	0x00000002
        /*0030*/ 	.string	""
        /*0030*/ 	.string	"ptxas"
        /*0030*/ 	.string	"Cuda compilation tools, release 13.0, V13.0.88"
        /*0030*/ 	.string	"Build cuda_13.0.r13.0/compiler.36424714_0"
        /*0030*/ 	.string	"-arch sm_100 -m 64 "



//--------------------- .note.nv.cuinfo           --------------------------
	.section	.note.nv.cuinfo,"",@"SHT_NOTE"
	.sectionflags	@"SHF_NOTE_NV_CUINFO"
        /*0018*/ 	.short	0x0002
        /*001a*/ 	.short	0x0064
        /*001c*/ 	.short	0x0082
	.zero		2


//--------------------- .nv.info                  --------------------------
	.section	.nv.info,"",@"SHT_CUDA_INFO"
	.align	4


	//----- nvinfo : EIATTR_REGCOUNT
	.align		4
        /*0000*/ 	.byte	0x04, 0x2f
        /*0002*/ 	.short	(.L_48 - .L_47)
	.align		4
.L_47:
        /*0004*/ 	.word	index@(distanceVectorize)
        /*0008*/ 	.word	0x00000020


	//----- nvinfo : EIATTR_FRAME_SIZE
	.align		4
.L_48:
        /*000c*/ 	.byte	0x04, 0x11
        /*000e*/ 	.short	(.L_50 - .L_49)
	.align		4
.L_49:
        /*0010*/ 	.word	index@(distanceVectorize)
        /*0014*/ 	.word	0x00000000


	//----- nvinfo : EIATTR_REGCOUNT
	.align		4
.L_50:
        /*0018*/ 	.byte	0x04, 0x2f
        /*001a*/ 	.short	(.L_52 - .L_51)
	.align		4
.L_51:
        /*001c*/ 	.word	index@(gpukNN)
        /*0020*/ 	.word	0x00000030


	//----- nvinfo : EIATTR_FRAME_SIZE
	.align		4
.L_52:
        /*0024*/ 	.byte	0x04, 0x11
        /*0026*/ 	.short	(.L_54 - .L_53)
	.align		4
.L_53:
        /*0028*/ 	.word	index@($__internal_0_$__cuda_sm20_div_rn_f64_full)
        /*002c*/ 	.word	0x00000008


	//----- nvinfo : EIATTR_FRAME_SIZE
	.align		4
.L_54:
        /*0030*/ 	.byte	0x04, 0x11
        /*0032*/ 	.short	(.L_56 - .L_55)
	.align		4
.L_55:
        /*0034*/ 	.word	index@(gpukNN)
        /*0038*/ 	.word	0x00000008


	//----- nvinfo : EIATTR_REGCOUNT
	.align		4
.L_56:
        /*003c*/ 	.byte	0x04, 0x2f
        /*003e*/ 	.short	(.L_58 - .L_57)
	.align		4
.L_57:
        /*0040*/ 	.word	index@(multiWrite)
        /*0044*/ 	.word	0x00000014


	//----- nvinfo : EIATTR_FRAME_SIZE
	.align		4
.L_58:
        /*0048*/ 	.byte	0x04, 0x11
        /*004a*/ 	.short	(.L_60 - .L_59)
	.align		4
.L_59:
        /*004c*/ 	.word	index@(multiWrite)
        /*0050*/ 	.word	0x00000000


	//----- nvinfo : EIATTR_REGCOUNT
	.align		4
.L_60:
        /*0054*/ 	.byte	0x04, 0x2f
        /*0056*/ 	.short	(.L_62 - .L_61)
	.align		4
.L_61:
        /*0058*/ 	.word	index@(_ZN3cub18CUB_300001_SM_10006detail11EmptyKernelIvEEvv)
        /*005c*/ 	.word	0x00000004


	//----- nvinfo : EIATTR_FRAME_SIZE
	.align		4
.L_62:
        /*0060*/ 	.byte	0x04, 0x11
        /*0062*/ 	.short	(.L_64 - .L_63)
	.align		4
.L_63:
        /*0064*/ 	.word	index@(_ZN3cub18CUB_300001_SM_10006detail11EmptyKernelIvEEvv)
        /*0068*/ 	.word	0x00000000


	//----- nvinfo : EIATTR_MIN_STACK_SIZE
	.align		4
.L_64:
        /*006c*/ 	.byte	0x04, 0x12
        /*006e*/ 	.short	(.L_66 - .L_65)
	.align		4
.L_65:
        /*0070*/ 	.word	index@(_ZN3cub18CUB_300001_SM_10006detail11EmptyKernelIvEEvv)
        /*0074*/ 	.word	0x00000000


	//----- nvinfo : EIATTR_MIN_STACK_SIZE
	.align		4
.L_66:
        /*0078*/ 	.byte	0x04, 0x12
        /*007a*/ 	.short	(.L_68 - .L_67)
	.align		4
.L_67:
        /*007c*/ 	.word	index@(multiWrite)
        /*0080*/ 	.word	0x00000000


	//----- nvinfo : EIATTR_MIN_STACK_SIZE
	.align		4
.L_68:
        /*0084*/ 	.byte	0x04, 0x12
        /*0086*/ 	.short	(.L_70 - .L_69)
	.align		4
.L_69:
        /*0088*/ 	.word	index@(gpukNN)
        /*008c*/ 	.word	0x00000008


	//----- nvinfo : EIATTR_MIN_STACK_SIZE
	.align		4
.L_70:
        /*0090*/ 	.byte	0x04, 0x12
        /*0092*/ 	.short	(.L_72 - .L_71)
	.align		4
.L_71:
        /*0094*/ 	.word	index@(distanceVectorize)
        /*0098*/ 	.word	0x00000000
.L_72:


//--------------------- .nv.compat                --------------------------
	.section	.nv.compat,"",@"SHT_CUDA_COMPAT_INFO"
	.align	4
        /*0000*/ 	.byte	0x02, 0x09, 0x00, 0x00, 0x02, 0x02, 0x01, 0x00, 0x02, 0x05, 0x05, 0x00, 0x03, 0x07, 0x01, 0x01
        /*0010*/ 	.byte	0x02, 0x03, 0x00, 0x00, 0x02, 0x06, 0x01, 0x00, 0x04, 0x0b, 0x08, 0x00, 0x01, 0x00, 0x00, 0x00
        /*0020*/ 	.byte	0x00, 0x00, 0x00, 0x00


//--------------------- .nv.info._ZN3cub18CUB_300001_SM_10006detail11EmptyKernelIvEEvv --------------------------
	.section	.nv.info._ZN3cub18CUB_300001_SM_10006detail11EmptyKernelIvEEvv,"",@"SHT_CUDA_INFO"
	.sectionflags	@""
	.align	4


	//----- nvinfo : EIATTR_CUDA_API_VERSION
	.align		4
        /*0000*/ 	.byte	0x04, 0x37
        /*0002*/ 	.short	(.L_74 - .L_73)
.L_73:
        /*0004*/ 	.word	0x00000082


	//----- nvinfo : EIATTR_SPARSE_MMA_MASK
	.align		4
.L_74:
        /*0008*/ 	.byte	0x03, 0x50
        /*000a*/ 	.short	0x0000


	//----- nvinfo : EIATTR_MAXREG_COUNT
	.align		4
        /*000c*/ 	.byte	0x03, 0x1b
        /*000e*/ 	.short	0x00ff


	//----- nvinfo : EIATTR_MERCURY_ISA_VERSION
	.align		4
        /*0010*/ 	.byte	0x03, 0x5f
        /*0012*/ 	.short	0x0101


	//----- nvinfo : EIATTR_VRC_CTA_INIT_COUNT
	.align		4
        /*0014*/ 	.byte	0x02, 0x4a
	.zero		1
	.zero		1


	//----- nvinfo : EIATTR_EXIT_INSTR_OFFSETS
	.align		4
        /*0018*/ 	.byte	0x04, 0x1c
        /*001a*/ 	.short	(.L_76 - .L_75)


	//   ....[0]....
.L_75:
        /*001c*/ 	.word	0x00000010


	//----- nvinfo : EIATTR_SW_WAR
	.align		4
.L_76:
        /*0020*/ 	.byte	0x04, 0x36
        /*0022*/ 	.short	(.L_78 - .L_77)
.L_77:
        /*0024*/ 	.word	0x00000008
.L_78:


//--------------------- .nv.info.multiWrite       --------------------------
	.section	.nv.info.multiWrite,"",@"SHT_CUDA_INFO"
	.sectionflags	@""
	.align	4


	//----- nvinfo : EIATTR_CUDA_API_VERSION
	.align		4
        /*0000*/ 	.byte	0x04, 0x37
        /*0002*/ 	.short	(.L_80 - .L_79)
.L_79:
        /*0004*/ 	.word	0x00000082


	//----- nvinfo : EIATTR_KPARAM_INFO
	.align		4
.L_80:
        /*0008*/ 	.byte	0x04, 0x17
        /*000a*/ 	.short	(.L_82 - .L_81)
.L_81:
        /*000c*/ 	.word	0x00000000
        /*0010*/ 	.short	0x0002
        /*0012*/ 	.short	0x0010
        /*0014*/ 	.byte	0x00, 0xf0, 0x11, 0x00


	//----- nvinfo : EIATTR_KPARAM_INFO
	.align		4
.L_82:
        /*0018*/ 	.byte	0x04, 0x17
        /*001a*/ 	.short	(.L_84 - .L_83)
.L_83:
        /*001c*/ 	.word	0x00000000
        /*0020*/ 	.short	0x0001
        /*0022*/ 	.short	0x0008
        /*0024*/ 	.byte	0x00, 0xf5, 0x21, 0x00


	//----- nvinfo : EIATTR_KPARAM_INFO
	.align		4
.L_84:
        /*0028*/ 	.byte	0x04, 0x17
        /*002a*/ 	.short	(.L_86 - .L_85)
.L_85:
        /*002c*/ 	.word	0x00000000
        /*0030*/ 	.short	0x0000
        /*0032*/ 	.short	0x0000
        /*0034*/ 	.byte	0x00, 0xf5, 0x21, 0x00


	//----- nvinfo : EIATTR_SPARSE_MMA_MASK
	.align		4
.L_86:
        /*0038*/ 	.byte	0x03, 0x50
        /*003a*/ 	.short	0x0000


	//----- nvinfo : EIATTR_MAXREG_COUNT
	.align		4
        /*003c*/ 	.byte	0x03, 0x1b
        /*003e*/ 	.short	0x00ff


	//----- nvinfo : EIATTR_MERCURY_ISA_VERSION
	.align		4
        /*0040*/ 	.byte	0x03, 0x5f
        /*0042*/ 	.short	0x0101


	//----- nvinfo : EIATTR_VRC_CTA_INIT_COUNT
	.align		4
        /*0044*/ 	.byte	0x02, 0x4a
	.zero		1
	.zero		1


	//----- nvinfo : EIATTR_EXIT_INSTR_OFFSETS
	.align		4
        /*0048*/ 	.byte	0x04, 0x1c
        /*004a*/ 	.short	(.L_88 - .L_87)


	//   ....[0]....
.L_87:
        /*004c*/ 	.word	0x00000070


	//   ....[1]....
        /*0050*/ 	.word	0x000004d0


	//   ....[2]....
        /*0054*/ 	.word	0x00000550


	//----- nvinfo : EIATTR_CBANK_PARAM_SIZE
	.align		4
.L_88:
        /*0058*/ 	.byte	0x03, 0x19
        /*005a*/ 	.short	0x0014


	//----- nvinfo : EIATTR_PARAM_CBANK
	.align		4
        /*005c*/ 	.byte	0x04, 0x0a
        /*005e*/ 	.short	(.L_90 - .L_89)
	.align		4
.L_89:
        /*0060*/ 	.word	index@(.nv.constant0.multiWrite)
        /*0064*/ 	.short	0x0380
        /*0066*/ 	.short	0x0014


	//----- nvinfo : EIATTR_SW_WAR
	.align		4
.L_90:
        /*0068*/ 	.byte	0x04, 0x36
        /*006a*/ 	.short	(.L_92 - .L_91)
.L_91:
        /*006c*/ 	.word	0x00000008
.L_92:


//--------------------- .nv.info.gpukNN           --------------------------
	.section	.nv.info.gpukNN,"",@"SHT_CUDA_INFO"
	.sectionflags	@""
	.align	4


	//----- nvinfo : EIATTR_CUDA_API_VERSION
	.align		4
        /*0000*/ 	.byte	0x04, 0x37
        /*0002*/ 	.short	(.L_94 - .L_93)
.L_93:
        /*0004*/ 	.word	0x00000082


	//----- nvinfo : EIATTR_KPARAM_INFO
	.align		4
.L_94:
        /*0008*/ 	.byte	0x04, 0x17
        /*000a*/ 	.short	(.L_96 - .L_95)
.L_95:
        /*000c*/ 	.word	0x00000000
        /*0010*/ 	.short	0x0004
        /*0012*/ 	.short	0x0018
        /*0014*/ 	.byte	0x00, 0xf0, 0x21, 0x00


	//----- nvinfo : EIATTR_KPARAM_INFO
	.align		4
.L_96:
        /*0018*/ 	.byte	0x04, 0x17
        /*001a*/ 	.short	(.L_98 - .L_97)
.L_97:
        /*001c*/ 	.word	0x00000000
        /*0020*/ 	.short	0x0003
        /*0022*/ 	.short	0x0010
        /*0024*/ 	.byte	0x00, 0xf5, 0x21, 0x00


	//----- nvinfo : EIATTR_KPARAM_INFO
	.align		4
.L_98:
        /*0028*/ 	.byte	0x04, 0x17
        /*002a*/ 	.short	(.L_100 - .L_99)
.L_99:
        /*002c*/ 	.word	0x00000000
        /*0030*/ 	.short	0x0002
        /*0032*/ 	.short	0x000c
        /*0034*/ 	.byte	0x00, 0xf0, 0x11, 0x00


	//----- nvinfo : EIATTR_KPARAM_INFO
	.align		4
.L_100:
        /*0038*/ 	.byte	0x04, 0x17
        /*003a*/ 	.short	(.L_102 - .L_101)
.L_101:
        /*003c*/ 	.word	0x00000000
        /*0040*/ 	.short	0x0001
        /*0042*/ 	.short	0x0008
        /*0044*/ 	.byte	0x00, 0xf0, 0x11, 0x00


	//----- nvinfo : EIATTR_KPARAM_INFO
	.align		4
.L_102:
        /*0048*/ 	.byte	0x04, 0x17
        /*004a*/ 	.short	(.L_104 - .L_103)
.L_103:
        /*004c*/ 	.word	0x00000000
        /*0050*/ 	.short	0x0000
        /*0052*/ 	.short	0x0000
        /*0054*/ 	.byte	0x00, 0xf5, 0x21, 0x00


	//----- nvinfo : EIATTR_SPARSE_MMA_MASK
	.align		4
.L_104:
        /*0058*/ 	.byte	0x03, 0x50
        /*005a*/ 	.short	0x0000


	//----- nvinfo : EIATTR_MAXREG_COUNT
	.align		4
        /*005c*/ 	.byte	0x03, 0x1b
        /*005e*/ 	.short	0x00ff


	//----- nvinfo : EIATTR_NUM_BARRIERS
	.align		4
        /*0060*/ 	.byte	0x02, 0x4c
        /*0062*/ 	.byte	0x01
	.zero		1


	//----- nvinfo : EIATTR_EXTERNS
	.align		4
        /*0064*/ 	.byte	0x04, 0x0f
        /*0066*/ 	.short	(.L_106 - .L_105)


	//   ....[0]....
	.align		4
.L_105:
        /*0068*/ 	.word	index@(vprintf)


	//   ....[1]....
	.align		4
        /*006c*/ 	.word	index@(malloc)


	//   ....[2]....
	.align		4
        /*0070*/ 	.word	index@(free)


	//----- nvinfo : EIATTR_MERCURY_ISA_VERSION
	.align		4
.L_106:
        /*0074*/ 	.byte	0x03, 0x5f
        /*0076*/ 	.short	0x0101


	//----- nvinfo : EIATTR_VRC_CTA_INIT_COUNT
	.align		4
        /*0078*/ 	.byte	0x02, 0x4a
	.zero		1
	.zero		1


	//----- nvinfo : EIATTR_SYSCALL_OFFSETS
	.align		4
        /*007c*/ 	.byte	0x04, 0x46
        /*007e*/ 	.short	(.L_108 - .L_107)


	//   ....[0]....
.L_107:
        /*0080*/ 	.word	0x00000240


	//   ....[1]....
        /*0084*/ 	.word	0x000045c0


	//   ....[2]....
        /*0088*/ 	.word	0x00004b70


	//   ....[3]....
        /*008c*/ 	.word	0x00004c20


	//----- nvinfo : EIATTR_EXIT_INSTR_OFFSETS
	.align		4
.L_108:
        /*0090*/ 	.byte	0x04, 0x1c
        /*0092*/ 	.short	(.L_110 - .L_109)


	//   ....[0]....
.L_109:
        /*0094*/ 	.word	0x000048b0


	//   ....[1]....
        /*0098*/ 	.word	0x00004b20


	//----- nvinfo : EIATTR_CRS_STACK_SIZE
	.align		4
.L_110:
        /*009c*/ 	.byte	0x04, 0x1e
        /*009e*/ 	.short	(.L_112 - .L_111)
.L_111:
        /*00a0*/ 	.word	0x00000000


	//----- nvinfo : EIATTR_CBANK_PARAM_SIZE
	.align		4
.L_112:
        /*00a4*/ 	.byte	0x03, 0x19
        /*00a6*/ 	.short	0x0020


	//----- nvinfo : EIATTR_PARAM_CBANK
	.align		4
        /*00a8*/ 	.byte	0x04, 0x0a
        /*00aa*/ 	.short	(.L_114 - .L_113)
	.align		4
.L_113:
        /*00ac*/ 	.word	index@(.nv.constant0.gpukNN)
        /*00b0*/ 	.short	0x0380
        /*00b2*/ 	.short	0x0020


	//----- nvinfo : EIATTR_SW_WAR
	.align		4
.L_114:
        /*00b4*/ 	.byte	0x04, 0x36
        /*00b6*/ 	.short	(.L_116 - .L_115)
.L_115:
        /*00b8*/ 	.word	0x00000008
.L_116:


//--------------------- .nv.info.distanceVectorize --------------------------
	.section	.nv.info.distanceVectorize,"",@"SHT_CUDA_INFO"
	.sectionflags	@""
	.align	4


	//----- nvinfo : EIATTR_CUDA_API_VERSION
	.align		4
        /*0000*/ 	.byte	0x04, 0x37
        /*0002*/ 	.short	(.L_118 - .L_117)
.L_117:
        /*0004*/ 	.word	0x00000082


	//----- nvinfo : EIATTR_KPARAM_INFO
	.align		4
.L_118:
        /*0008*/ 	.byte	0x04, 0x17
        /*000a*/ 	.short	(.L_120 - .L_119)
.L_119:
        /*000c*/ 	.word	0x00000000
        /*0010*/ 	.short	0x0001
        /*0012*/ 	.short	0x0008
        /*0014*/ 	.byte	0x00, 0xf0, 0x11, 0x00


	//----- nvinfo : EIATTR_KPARAM_INFO
	.align		4
.L_120:
        /*0018*/ 	.byte	0x04, 0x17
        /*001a*/ 	.short	(.L_122 - .L_121)
.L_121:
        /*001c*/ 	.word	0x00000000
        /*0020*/ 	.short	0x0000
        /*0022*/ 	.short	0x0000
        /*0024*/ 	.byte	0x00, 0xf5, 0x21, 0x00


	//----- nvinfo : EIATTR_SPARSE_MMA_MASK
	.align		4
.L_122:
        /*0028*/ 	.byte	0x03, 0x50
        /*002a*/ 	.short	0x0000


	//----- nvinfo : EIATTR_MAXREG_COUNT
	.align		4
        /*002c*/ 	.byte	0x03, 0x1b
        /*002e*/ 	.short	0x00ff


	//----- nvinfo : EIATTR_MERCURY_ISA_VERSION
	.align		4
        /*0030*/ 	.byte	0x03, 0x5f
        /*0032*/ 	.short	0x0101


	//----- nvinfo : EIATTR_VRC_CTA_INIT_COUNT
	.align		4
        /*0034*/ 	.byte	0x02, 0x4a
	.zero		1
	.zero		1


	//----- nvinfo : EIATTR_EXIT_INSTR_OFFSETS
	.align		4
        /*0038*/ 	.byte	0x04, 0x1c
        /*003a*/ 	.short	(.L_124 - .L_123)


	//   ....[0]....
.L_123:
        /*003c*/ 	.word	0x00000070


	//   ....[1]....
        /*0040*/ 	.word	0x00000090


	//   ....[2]....
        /*0044*/ 	.word	0x00000620


	//   ....[3]....
        /*0048*/ 	.word	0x000008a0


	//   ....[4]....
        /*004c*/ 	.word	0x00000a20


	//   ....[5]....
        /*0050*/ 	.word	0x00000ae0


	//----- nvinfo : EIATTR_CBANK_PARAM_SIZE
	.align		4
.L_124:
        /*0054*/ 	.byte	0x03, 0x19
        /*0056*/ 	.short	0x000c


	//----- nvinfo : EIATTR_PARAM_CBANK
	.align		4
        /*0058*/ 	.byte	0x04, 0x0a
        /*005a*/ 	.short	(.L_126 - .L_125)
	.align		4
.L_125:
        /*005c*/ 	.word	index@(.nv.constant0.distanceVectorize)
        /*0060*/ 	.short	0x0380
        /*0062*/ 	.short	0x000c


	//----- nvinfo : EIATTR_SW_WAR
	.align		4
.L_126:
        /*0064*/ 	.byte	0x04, 0x36
        /*0066*/ 	.short	(.L_128 - .L_127)
.L_127:
        /*0068*/ 	.word	0x00000008
.L_128:


//--------------------- .nv.callgraph             --------------------------
	.section	.nv.callgraph,"",@"SHT_CUDA_CALLGRAPH"
	.align	4
	.sectionentsize	8
	.align		4
        /*0000*/ 	.word	0x00000000
	.align		4
        /*0004*/ 	.word	0xffffffff
	.align		4
        /*0008*/ 	.word	index@(gpukNN)
	.align		4
        /*000c*/ 	.word	index@(vprintf)
	.align		4
        /*0010*/ 	.word	index@(gpukNN)
	.align		4
        /*0014*/ 	.word	index@(free)
	.align		4
        /*0018*/ 	.word	index@(gpukNN)
	.align		4
        /*001c*/ 	.word	index@(malloc)
	.align		4
        /*0020*/ 	.word	0x00000000
	.align		4
        /*0024*/ 	.word	0xfffffffe
	.align		4
        /*0028*/ 	.word	0x00000000
	.align		4
        /*002c*/ 	.word	0xfffffffd
	.align		4
        /*0030*/ 	.word	0x00000000
	.align		4
        /*0034*/ 	.word	0xfffffffc


//--------------------- .nv.constant4             --------------------------
	.section	.nv.constant4,"a",@progbits
	.align	8
	.align		8
.nv.constant4:
        /*0000*/ 	.dword	_ZN34_INTERNAL_bcf90042_4_k_cu_4a1714584cuda3std3__45__cpo5beginE
	.align		8
        /*0008*/ 	.dword	_ZN34_INTERNAL_bcf90042_4_k_cu_4a1714584cuda3std3__45__cpo3endE
	.align		8
        /*0010*/ 	.dword	_ZN34_INTERNAL_bcf90042_4_k_cu_4a1714584cuda3std3__45__cpo6cbeginE
	.align		8
        /*0018*/ 	.dword	_ZN34_INTERNAL_bcf90042_4_k_cu_4a1714584cuda3std3__45__cpo4cendE
	.align		8
        /*0020*/ 	.dword	_ZN34_INTERNAL_bcf90042_4_k_cu_4a1714584cuda3std3__45__cpo6rbeginE
	.align		8
        /*0028*/ 	.dword	_ZN34_INTERNAL_bcf90042_4_k_cu_4a1714584cuda3std3__45__cpo4rendE
	.align		8
        /*0030*/ 	.dword	_ZN34_INTERNAL_bcf90042_4_k_cu_4a1714584cuda3std3__45__cpo7crbeginE
	.align		8
        /*0038*/ 	.dword	_ZN34_INTERNAL_bcf90042_4_k_cu_4a1714584cuda3std3__45__cpo5crendE
	.align		8
        /*0040*/ 	.dword	_ZN34_INTERNAL_bcf90042_4_k_cu_4a1714584cuda3std3__436_GLOBAL__N__bcf90042_4_k_cu_4a1714586ignoreE
	.align		8
        /*0048*/ 	.dword	_ZN34_INTERNAL_bcf90042_4_k_cu_4a1714584cuda3std3__419piecewise_constructE
	.align		8
        /*0050*/ 	.dword	_ZN34_INTERNAL_bcf90042_4_k_cu_4a1714584cuda3std3__48in_placeE
	.align		8
        /*0058*/ 	.dword	_ZN34_INTERNAL_bcf90042_4_k_cu_4a1714584cuda3std3__420unreachable_sentinelE
	.align		8
        /*0060*/ 	.dword	_ZN34_INTERNAL_bcf90042_4_k_cu_4a1714584cuda3std3__47nulloptE
	.align		8
        /*0068*/ 	.dword	_ZN34_INTERNAL_bcf90042_4_k_cu_4a1714584cuda3std3__48unexpectE
	.align		8
        /*0070*/ 	.dword	_ZN34_INTERNAL_bcf90042_4_k_cu_4a1714584cuda3std6ranges3__45__cpo4swapE
	.align		8
        /*0078*/ 	.dword	_ZN34_INTERNAL_bcf90042_4_k_cu_4a1714584cuda3std6ranges3__45__cpo9iter_moveE
	.align		8
        /*0080*/ 	.dword	_ZN34_INTERNAL_bcf90042_4_k_cu_4a1714584cuda3std6ranges3__45__cpo5beginE
	.align		8
        /*0088*/ 	.dword	_ZN34_INTERNAL_bcf90042_4_k_cu_4a1714584cuda3std6ranges3__45__cpo3endE
	.align		8
        /*0090*/ 	.dword	_ZN34_INTERNAL_bcf90042_4_k_cu_4a1714584cuda3std6ranges3__45__cpo6cbeginE
	.align		8
        /*0098*/ 	.dword	_ZN34_INTERNAL_bcf90042_4_k_cu_4a1714584cuda3std6ranges3__45__cpo4cendE
	.align		8
        /*00a0*/ 	.dword	_ZN34_INTERNAL_bcf90042_4_k_cu_4a1714584cuda3std6ranges3__45__cpo7advanceE
	.align		8
        /*00a8*/ 	.dword	_ZN34_INTERNAL_bcf90042_4_k_cu_4a1714584cuda3std6ranges3__45__cpo9iter_swapE
	.align		8
        /*00b0*/ 	.dword	_ZN34_INTERNAL_bcf90042_4_k_cu_4a1714584cuda3std6ranges3__45__cpo4nextE
	.align		8
        /*00b8*/ 	.dword	_ZN34_INTERNAL_bcf90042_4_k_cu_4a1714584cuda3std6ranges3__45__cpo4prevE
	.align		8
        /*00c0*/ 	.dword	_ZN34_INTERNAL_bcf90042_4_k_cu_4a1714584cuda3std6ranges3__45__cpo4dataE
	.align		8
        /*00c8*/ 	.dword	_ZN34_INTERNAL_bcf90042_4_k_cu_4a1714584cuda3std6ranges3__45__cpo5cdataE
	.align		8
        /*00d0*/ 	.dword	_ZN34_INTERNAL_bcf90042_4_k_cu_4a1714584cuda3std6ranges3__45__cpo4sizeE
	.align		8
        /*00d8*/ 	.dword	_ZN34_INTERNAL_bcf90042_4_k_cu_4a1714584cuda3std6ranges3__45__cpo5ssizeE
	.align		8
        /*00e0*/ 	.dword	_ZN34_INTERNAL_bcf90042_4_k_cu_4a1714584cuda3std6ranges3__45__cpo8distanceE
	.align		8
        /*00e8*/ 	.dword	_ZN34_INTERNAL_bcf90042_4_k_cu_4a1714586thrust24THRUST_300001_SM_1000_NS8cuda_cub3parE
	.align		8
        /*00f0*/ 	.dword	_ZN34_INTERNAL_bcf90042_4_k_cu_4a1714586thrust24THRUST_300001_SM_1000_NS8cuda_cub10par_nosyncE
	.align		8
        /*00f8*/ 	.dword	_ZN34_INTERNAL_bcf90042_4_k_cu_4a1714586thrust24THRUST_300001_SM_1000_NS6system6detail10sequential3seqE
	.align		8
        /*0100*/ 	.dword	_ZN34_INTERNAL_bcf90042_4_k_cu_4a1714586thrust24THRUST_300001_SM_1000_NS6system3cpp3parE
	.align		8
        /*0108*/ 	.dword	_ZN34_INTERNAL_bcf90042_4_k_cu_4a1714586thrust24THRUST_300001_SM_1000_NS12placeholders2_1E
	.align		8
        /*0110*/ 	.dword	_ZN34_INTERNAL_bcf90042_4_k_cu_4a1714586thrust24THRUST_300001_SM_1000_NS12placeholders2_2E
	.align		8
        /*0118*/ 	.dword	_ZN34_INTERNAL_bcf90042_4_k_cu_4a1714586thrust24THRUST_300001_SM_1000_NS12placeholders2_3E
	.align		8
        /*0120*/ 	.dword	_ZN34_INTERNAL_bcf90042_4_k_cu_4a1714586thrust24THRUST_300001_SM_1000_NS12placeholders2_4E
	.align		8
        /*0128*/ 	.dword	_ZN34_INTERNAL_bcf90042_4_k_cu_4a1714586thrust24THRUST_300001_SM_1000_NS12placeholders2_5E
	.align		8
        /*0130*/ 	.dword	_ZN34_INTERNAL_bcf90042_4_k_cu_4a1714586thrust24THRUST_300001_SM_1000_NS12placeholders2_6E
	.align		8
        /*0138*/ 	.dword	_ZN34_INTERNAL_bcf90042_4_k_cu_4a1714586thrust24THRUST_300001_SM_1000_NS12placeholders2_7E
	.align		8
        /*0140*/ 	.dword	_ZN34_INTERNAL_bcf90042_4_k_cu_4a1714586thrust24THRUST_300001_SM_1000_NS12placeholders2_8E
	.align		8
        /*0148*/ 	.dword	_ZN34_INTERNAL_bcf90042_4_k_cu_4a1714586thrust24THRUST_300001_SM_1000_NS12placeholders2_9E
	.align		8
        /*0150*/ 	.dword	_ZN34_INTERNAL_bcf90042_4_k_cu_4a1714586thrust24THRUST_300001_SM_1000_NS12placeholders3_10E
	.align		8
        /*0158*/ 	.dword	_ZN34_INTERNAL_bcf90042_4_k_cu_4a1714586thrust24THRUST_300001_SM_1000_NS3seqE
	.align		8
        /*0160*/ 	.dword	_ZN34_INTERNAL_bcf90042_4_k_cu_4a1714586thrust24THRUST_300001_SM_1000_NS6deviceE
	.align		8
        /*0168*/ 	.dword	$str
	.align		8
        /*0170*/ 	.dword	$str$1
	.align		8
        /*0178*/ 	.dword	vprintf
	.align		8
        /*0180*/ 	.dword	malloc
	.align		8
        /*0188*/ 	.dword	free


//--------------------- .text._ZN3cub18CUB_300001_SM_10006detail11EmptyKernelIvEEvv --------------------------
	.section	.text._ZN3cub18CUB_300001_SM_10006detail11EmptyKernelIvEEvv,"ax",@progbits
	.align	128
        .global         _ZN3cub18CUB_300001_SM_10006detail11EmptyKernelIvEEvv
        .type           _ZN3cub18CUB_300001_SM_10006detail11EmptyKernelIvEEvv,@function
        .size           _ZN3cub18CUB_300001_SM_10006detail11EmptyKernelIvEEvv,(.L_x_110 - _ZN3cub18CUB_300001_SM_10006detail11EmptyKernelIvEEvv)
        .other          _ZN3cub18CUB_300001_SM_10006detail11EmptyKernelIvEEvv,@"STO_CUDA_ENTRY STV_DEFAULT"
_ZN3cub18CUB_300001_SM_10006detail11EmptyKernelIvEEvv:
.text._ZN3cub18CUB_300001_SM_10006detail11EmptyKernelIvEEvv:
[----:B------:R-:W-:Y:S01]  /*0000*/  LDC R1, c[0x0][0x37c] ;  /* 0x0000df00ff017b82 */ /* 0x000fe20000000800 */
[----:B------:R-:W-:Y:S05]  /*0010*/  EXIT ;  /* 0x000000000000794d */ /* 0x000fea0003800000 */
.L_x_0:
[----:B------:R-:W-:-:S00]  /*0020*/  BRA `(.L_x_0) ;  /* 0xfffffffc00fc7947 */ /* 0x000fc0000383ffff */
[----:B------:R-:W-:-:S00]  /*0030*/  NOP ;  /* 0x0000000000007918 */ /* 0x000fc00000000000 */
        /* <DEDUP_REMOVED lines=12> */
.L_x_110:


//--------------------- .text.multiWrite          --------------------------
	.section	.text.multiWrite,"ax",@progbits
	.align	128
        .global         multiWrite
        .type           multiWrite,@function
        .size           multiWrite,(.L_x_111 - multiWrite)
        .other          multiWrite,@"STO_CUDA_ENTRY STV_DEFAULT"
multiWrite:
.text.multiWrite:
[----:B------:R-:W-:Y:S01]  /*0000*/  LDC R1, c[0x0][0x37c] ;  /* 0x0000df00ff017b82 */ /* 0x000fe20000000800 */
[----:B------:R-:W0:Y:S07]  /*0010*/  S2R R4, SR_TID.X ;  /* 0x0000000000047919 */ /* 0x000e2e0000002100 */
[----:B------:R-:W0:Y:S01]  /*0020*/  S2UR UR4, SR_CTAID.X ;  /* 0x00000000000479c3 */ /* 0x000e220000002500 */
[----:B------:R-:W1:Y:S07]  /*0030*/  LDCU UR8, c[0x0][0x390] ;  /* 0x00007200ff0877ac */ /* 0x000e6e0008000800 */
[----:B------:R-:W0:Y:S02]  /*0040*/  LDC R3, c[0x0][0x360] ;  /* 0x0000d800ff037b82 */ /* 0x000e240000000800 */
[----:B0-----:R-:W-:-:S05]  /*0050*/  IMAD R4, R3, UR4, R4 ;  /* 0x0000000403047c24 */ /* 0x001fca000f8e0204 */
[----:B-1----:R-:W-:-:S13]  /*0060*/  ISETP.GE.U32.AND P0, PT, R4, UR8, PT ;  /* 0x0000000804007c0c */ /* 0x002fda000bf06070 */
[----:B------:R-:W-:Y:S05]  /*0070*/  @P0 EXIT ;  /* 0x000000000000094d */ /* 0x000fea0003800000 */
[----:B------:R-:W-:Y:S01]  /*0080*/  UIMAD.WIDE UR4, UR8, 0x8, URZ ;  /* 0x00000008080478a5 */ /* 0x000fe2000f8e02ff */
[----:B------:R-:W-:Y:S01]  /*0090*/  IMAD.MOV.U32 R5, RZ, RZ, RZ ;  /* 0x000000ffff057224 */ /* 0x000fe200078e00ff */
[----:B------:R-:W0:Y:S01]  /*00a0*/  LDCU.64 UR6, c[0x0][0x358] ;  /* 0x00006b00ff0677ac */ /* 0x000e220008000a00 */
[----:B------:R-:W1:Y:S03]  /*00b0*/  LDC.64 R2, c[0x0][0x380] ;  /* 0x0000e000ff027b82 */ /* 0x000e660000000a00 */
[----:B------:R-:W-:Y:S01]  /*00c0*/  IMAD.U32 R0, RZ, RZ, UR5 ;  /* 0x00000005ff007e24 */ /* 0x000fe2000f8e00ff */
[----:B------:R-:W-:-:S04]  /*00d0*/  ISETP.LT.U32.AND P0, PT, RZ, UR4, PT ;  /* 0x00000004ff007c0c */ /* 0x000fc8000bf01070 */
[----:B------:R-:W-:Y:S01]  /*00e0*/  ISETP.GT.U32.AND.EX P0, PT, R0, RZ, PT, P0 ;  /* 0x000000ff0000720c */ /* 0x000fe20003f04100 */
[----:B------:R-:W-:-:S12]  /*00f0*/  IMAD.MOV.U32 R0, RZ, RZ, RZ ;  /* 0x000000ffff007224 */ /* 0x000fd800078e00ff */
[----:B------:R-:W2:Y:S02]  /*0100*/  @!P0 LDC.64 R6, c[0x0][0x388] ;  /* 0x0000e200ff068b82 */ /* 0x000ea40000000a00 */
[----:B--2---:R-:W-:-:S05]  /*0110*/  @!P0 IADD3 R6, P1, PT, R5, R6, RZ ;  /* 0x0000000605068210 */ /* 0x004fca0007f3e0ff */
[----:B------:R-:W-:-:S05]  /*0120*/  @!P0 IMAD.X R7, R0, 0x1, R7, P1 ;  /* 0x0000000100078824 */ /* 0x000fca00008e0607 */
[----:B0-----:R0:W2:Y:S01]  /*0130*/  @!P0 LDG.E.U8 R11, desc[UR6][R6.64] ;  /* 0x00000006060b8981 */ /* 0x0010a2000c1e1100 */
[----:B------:R-:W-:-:S04]  /*0140*/  IMAD R9, R4, UR8, RZ ;  /* 0x0000000804097c24 */ /* 0x000fc8000f8e02ff */
[----:B-1----:R-:W-:-:S04]  /*0150*/  IMAD.WIDE.U32 R2, R9, 0x8, R2 ;  /* 0x0000000809027825 */ /* 0x002fc800078e0002 */
[----:B------:R-:W-:Y:S01]  /*0160*/  IMAD.U32 R9, RZ, RZ, UR5 ;  /* 0x00000005ff097e24 */ /* 0x000fe2000f8e00ff */
[----:B0-----:R-:W-:Y:S01]  /*0170*/  @!P0 IADD3 R6, P1, PT, R2, R5, RZ ;  /* 0x0000000502068210 */ /* 0x001fe20007f3e0ff */
[----:B------:R-:W-:-:S04]  /*0180*/  @!P0 IMAD.MOV.U32 R5, RZ, RZ, 0x1 ;  /* 0x00000001ff058424 */ /* 0x000fc800078e00ff */
[----:B------:R-:W-:Y:S01]  /*0190*/  @!P0 IMAD.X R7, R3, 0x1, R0, P1 ;  /* 0x0000000103078824 */ /* 0x000fe200008e0600 */
[C---:B------:R-:W-:Y:S01]  /*01a0*/  IADD3 R4, P2, PT, -R5.reuse, UR4, RZ ;  /* 0x0000000405047c10 */ /* 0x040fe2000ff5e1ff */
[----:B------:R-:W-:Y:S01]  /*01b0*/  @!P0 IMAD.MOV.U32 R0, RZ, RZ, RZ ;  /* 0x000000ffff008224 */ /* 0x000fe200078e00ff */
[----:B------:R-:W-:Y:S02]  /*01c0*/  ISETP.LT.U32.AND P1, PT, R5, UR4, PT ;  /* 0x0000000405007c0c */ /* 0x000fe4000bf21070 */
[----:B------:R-:W-:Y:S02]  /*01d0*/  ISETP.LE.U32.AND P3, PT, R4, 0x3, PT ;  /* 0x000000030400780c */ /* 0x000fe40003f63070 */
[----:B------:R-:W-:Y:S02]  /*01e0*/  ISETP.GT.U32.AND.EX P1, PT, R9, R0, PT, P1 ;  /* 0x000000000900720c */ /* 0x000fe40003f24110 */
[----:B------:R-:W-:-:S04]  /*01f0*/  IADD3.X R4, PT, PT, ~R0, UR5, RZ, P2, !PT ;  /* 0x0000000500047c10 */ /* 0x000fc800097fe5ff */
[----:B------:R-:W-:Y:S01]  /*0200*/  ISETP.LE.U32.OR.EX P1, PT, R4, RZ, !P1, P3 ;  /* 0x000000ff0400720c */ /* 0x000fe20004f23530 */
[----:B--2---:R0:W-:-:S12]  /*0210*/  @!P0 STG.E.U8 desc[UR6][R6.64], R11 ;  /* 0x0000000b06008986 */ /* 0x0041d8000c101106 */
[----:B------:R-:W-:Y:S05]  /*0220*/  @P1 BRA `(.L_x_1) ;  /* 0x0000000000541947 */ /* 0x000fea0003800000 */
[----:B------:R-:W-:Y:S01]  /*0230*/  UIADD3 UR8, UP0, UPT, UR4, -0x3, URZ ;  /* 0xfffffffd04087890 */ /* 0x000fe2000ff1e0ff */
[----:B------:R-:W-:Y:S01]  /*0240*/  PLOP3.LUT P0, PT, PT, PT, PT, 0x8, 0x80 ;  /* 0x000000000080781c */ /* 0x000fe20003f0e170 */
[----:B------:R-:W1:Y:S02]  /*0250*/  LDCU.64 UR10, c[0x0][0x388] ;  /* 0x00007100ff0a77ac */ /* 0x000e640008000a00 */
[----:B------:R-:W-:-:S12]  /*0260*/  UIADD3.X UR9, UPT, UPT, UR5, -0x1, URZ, UP0, !UPT ;  /* 0xffffffff05097890 */ /* 0x000fd800087fe4ff */
.L_x_2:
[----:B01----:R-:W-:-:S04]  /*0270*/  IADD3 R6, P1, PT, R5, UR10, RZ ;  /* 0x0000000a05067c10 */ /* 0x003fc8000ff3e0ff */
[----:B------:R-:W-:-:S05]  /*0280*/  IADD3.X R7, PT, PT, R0, UR11, RZ, P1, !PT ;  /* 0x0000000b00077c10 */ /* 0x000fca0008ffe4ff */
[----:B--2---:R-:W2:Y:S01]  /*0290*/  LDG.E.U8 R11, desc[UR6][R6.64] ;  /* 0x00000006060b7981 */ /* 0x004ea2000c1e1100 */
[----:B------:R-:W-:-:S05]  /*02a0*/  IADD3 R8, P1, PT, R2, R5, RZ ;  /* 0x0000000502087210 */ /* 0x000fca0007f3e0ff */
[----:B------:R-:W-:-:S05]  /*02b0*/  IMAD.X R9, R3, 0x1, R0, P1 ;  /* 0x0000000103097824 */ /* 0x000fca00008e0600 */
[----:B--2---:R2:W-:Y:S04]  /*02c0*/  STG.E.U8 desc[UR6][R8.64], R11 ;  /* 0x0000000b08007986 */ /* 0x0045e8000c101106 */
[----:B------:R-:W3:Y:S04]  /*02d0*/  LDG.E.U8 R13, desc[UR6][R6.64+0x1] ;  /* 0x00000106060d7981 */ /* 0x000ee8000c1e1100 */
[----:B---3--:R2:W-:Y:S04]  /*02e0*/  STG.E.U8 desc[UR6][R8.64+0x1], R13 ;  /* 0x0000010d08007986 */ /* 0x0085e8000c101106 */
[----:B------:R-:W3:Y:S01]  /*02f0*/  LDG.E.U8 R15, desc[UR6][R6.64+0x2] ;  /* 0x00000206060f7981 */ /* 0x000ee2000c1e1100 */
[----:B------:R-:W-:-:S04]  /*0300*/  IADD3 R5, P2, PT, R5, 0x4, RZ ;  /* 0x0000000405057810 */ /* 0x000fc80007f5e0ff */
[----:B------:R-:W-:Y:S01]  /*0310*/  ISETP.GE.U32.AND P1, PT, R5, UR8, PT ;  /* 0x0000000805007c0c */ /* 0x000fe2000bf26070 */
[----:B------:R-:W-:-:S05]  /*0320*/  IMAD.X R0, RZ, RZ, R0, P2 ;  /* 0x000000ffff007224 */ /* 0x000fca00010e0600 */
[----:B------:R-:W-:Y:S01]  /*0330*/  ISETP.GE.U32.AND.EX P1, PT, R0, UR9, PT, P1 ;  /* 0x0000000900007c0c */ /* 0x000fe2000bf26110 */
[----:B---3--:R2:W-:Y:S04]  /*0340*/  STG.E.U8 desc[UR6][R8.64+0x2], R15 ;  /* 0x0000020f08007986 */ /* 0x0085e8000c101106 */
[----:B------:R-:W3:Y:S04]  /*0350*/  LDG.E.U8 R17, desc[UR6][R6.64+0x3] ;  /* 0x0000030606117981 */ /* 0x000ee8000c1e1100 */
[----:B---3--:R2:W-:Y:S04]  /*0360*/  STG.E.U8 desc[UR6][R8.64+0x3], R17 ;  /* 0x0000031108007986 */ /* 0x0085e8000c101106 */
[----:B------:R-:W-:Y:S05]  /*0370*/  @!P1 BRA `(.L_x_2) ;  /* 0xfffffffc00bc9947 */ /* 0x000fea000383ffff */
.L_x_1:
[----:B0-----:R-:W-:Y:S01]  /*0380*/  IMAD.U32 R7, RZ, RZ, UR5 ;  /* 0x00000005ff077e24 */ /* 0x001fe2000f8e00ff */
[C---:B------:R-:W-:Y:S02]  /*0390*/  ISETP.LT.U32.AND P1, PT, R5.reuse, UR4, PT ;  /* 0x0000000405007c0c */ /* 0x040fe4000bf21070 */
[----:B------:R-:W-:Y:S02]  /*03a0*/  IADD3 R4, P2, PT, -R5, UR4, RZ ;  /* 0x0000000405047c10 */ /* 0x000fe4000ff5e1ff */
[----:B------:R-:W-:Y:S02]  /*03b0*/  ISETP.GT.U32.AND.EX P3, PT, R7, R0, PT, P1 ;  /* 0x000000000700720c */ /* 0x000fe40003f64110 */
[----:B------:R-:W-:Y:S02]  /*03c0*/  ISETP.LE.U32.AND P1, PT, R4, 0x1, PT ;  /* 0x000000010400780c */ /* 0x000fe40003f23070 */
[----:B------:R-:W-:-:S04]  /*03d0*/  IADD3.X R4, PT, PT, ~R0, UR5, RZ, P2, !PT ;  /* 0x0000000500047c10 */ /* 0x000fc800097fe5ff */
[----:B------:R-:W-:-:S13]  /*03e0*/  ISETP.LE.U32.OR.EX P1, PT, R4, RZ, !P3, P1 ;  /* 0x000000ff0400720c */ /* 0x000fda0005f23510 */
[----:B------:R-:W0:Y:S02]  /*03f0*/  @!P1 LDC.64 R6, c[0x0][0x388] ;  /* 0x0000e200ff069b82 */ /* 0x000e240000000a00 */
[----:B0-----:R-:W-:-:S05]  /*0400*/  @!P1 IADD3 R6, P2, PT, R5, R6, RZ ;  /* 0x0000000605069210 */ /* 0x001fca0007f5e0ff */
[----:B------:R-:W-:-:S05]  /*0410*/  @!P1 IMAD.X R7, R0, 0x1, R7, P2 ;  /* 0x0000000100079824 */ /* 0x000fca00010e0607 */
[----:B--2---:R-:W2:Y:S01]  /*0420*/  @!P1 LDG.E.U8 R11, desc[UR6][R6.64] ;  /* 0x00000006060b9981 */ /* 0x004ea2000c1e1100 */
[----:B------:R-:W-:-:S05]  /*0430*/  @!P1 IADD3 R8, P2, PT, R2, R5, RZ ;  /* 0x0000000502089210 */ /* 0x000fca0007f5e0ff */
[----:B------:R-:W-:Y:S01]  /*0440*/  @!P1 IMAD.X R9, R3, 0x1, R0, P2 ;  /* 0x0000000103099824 */ /* 0x000fe200010e0600 */
[----:B------:R-:W-:Y:S02]  /*0450*/  @!P1 IADD3 R5, P2, PT, R5, 0x2, RZ ;  /* 0x0000000205059810 */ /* 0x000fe40007f5e0ff */
[----:B------:R-:W-:-:S03]  /*0460*/  @!P1 PLOP3.LUT P0, PT, PT, PT, PT, 0x8, 0x80 ;  /* 0x000000000080981c */ /* 0x000fc60003f0e170 */
[----:B------:R-:W-:Y:S01]  /*0470*/  @!P1 IMAD.X R0, RZ, RZ, R0, P2 ;  /* 0x000000ffff009224 */ /* 0x000fe200010e0600 */
[----:B------:R-:W-:Y:S01]  /*0480*/  ISETP.LT.U32.AND P2, PT, R5, UR4, PT ;  /* 0x0000000405007c0c */ /* 0x000fe2000bf41070 */
[----:B--2---:R0:W-:Y:S04]  /*0490*/  @!P1 STG.E.U8 desc[UR6][R8.64], R11 ;  /* 0x0000000b08009986 */ /* 0x0041e8000c101106 */
[----:B------:R-:W2:Y:S01]  /*04a0*/  @!P1 LDG.E.U8 R13, desc[UR6][R6.64+0x1] ;  /* 0x00000106060d9981 */ /* 0x000ea2000c1e1100 */
[----:B------:R-:W-:-:S03]  /*04b0*/  ISETP.LT.U32.OR.EX P0, PT, R0, UR5, P0, P2 ;  /* 0x0000000500007c0c */ /* 0x000fc60008701520 */
[----:B--2---:R0:W-:Y:S10]  /*04c0*/  @!P1 STG.E.U8 desc[UR6][R8.64+0x1], R13 ;  /* 0x0000010d08009986 */ /* 0x0041f4000c101106 */
[----:B------:R-:W-:Y:S05]  /*04d0*/  @!P0 EXIT ;  /* 0x000000000000894d */ /* 0x000fea0003800000 */
[----:B------:R-:W1:Y:S02]  /*04e0*/  LDCU.64 UR4, c[0x0][0x388] ;  /* 0x00007100ff0477ac */ /* 0x000e640008000a00 */
[----:B-1----:R-:W-:-:S04]  /*04f0*/  IADD3 R6, P0, PT, R5, UR4, RZ ;  /* 0x0000000405067c10 */ /* 0x002fc8000ff1e0ff */
[----:B------:R-:W-:-:S06]  /*0500*/  IADD3.X R7, PT, PT, R0, UR5, RZ, P0, !PT ;  /* 0x0000000500077c10 */ /* 0x000fcc00087fe4ff */
[----:B------:R-:W2:Y:S01]  /*0510*/  LDG.E.U8 R7, desc[UR6][R6.64] ;  /* 0x0000000606077981 */ /* 0x000ea2000c1e1100 */
[----:B------:R-:W-:-:S05]  /*0520*/  IADD3 R2, P0, PT, R2, R5, RZ ;  /* 0x0000000502027210 */ /* 0x000fca0007f1e0ff */
[----:B------:R-:W-:-:S05]  /*0530*/  IMAD.X R3, R3, 0x1, R0, P0 ;  /* 0x0000000103037824 */ /* 0x000fca00000e0600 */
[----:B--2---:R-:W-:Y:S01]  /*0540*/  STG.E.U8 desc[UR6][R2.64], R7 ;  /* 0x0000000702007986 */ /* 0x004fe2000c101106 */
[----:B------:R-:W-:Y:S05]  /*0550*/  EXIT ;  /* 0x000000000000794d */ /* 0x000fea0003800000 */
.L_x_3:
        /* <DEDUP_REMOVED lines=10> */
.L_x_111:


//--------------------- .text.gpukNN              --------------------------
	.section	.text.gpukNN,"ax",@progbits
	.align	128
        .global         gpukNN
        .type           gpukNN,@function
        .size           gpukNN,(.L_x_109 - gpukNN)
        .other          gpukNN,@"STO_CUDA_ENTRY STV_DEFAULT"
gpukNN:
.text.gpukNN:
[----:B------:R-:W0:Y:S01]  /*0000*/  LDC R1, c[0x0][0x37c] ;  /* 0x0000df00ff017b82 */ /* 0x000e220000000800 */
[----:B------:R-:W1:Y:S01]  /*0010*/  S2R R2, SR_TID.X ;  /* 0x0000000000027919 */ /* 0x000e620000002100 */
[----:B------:R-:W2:Y:S06]  /*0020*/  LDCU UR5, c[0x0][0x2fc] ;  /* 0x00005f80ff0577ac */ /* 0x000eac0008000800 */
[----:B------:R-:W3:Y:S01]  /*0030*/  S2UR UR6, SR_CTAID.X ;  /* 0x00000000000679c3 */ /* 0x000ee20000002500 */
[----:B0-----:R-:W-:Y:S01]  /*0040*/  VIADD R1, R1, 0xfffffff8 ;  /* 0xfffffff801017836 */ /* 0x001fe20000000000 */
[----:B------:R-:W0:Y:S01]  /*0050*/  LDCU UR38, c[0x0][0x388] ;  /* 0x00007100ff2677ac */ /* 0x000e220008000800 */
[----:B------:R-:W4:Y:S05]  /*0060*/  LDCU UR4, c[0x0][0x2f8] ;  /* 0x00005f00ff0477ac */ /* 0x000f2a0008000800 */
[----:B------:R-:W3:Y:S01]  /*0070*/  LDC R5, c[0x0][0x360] ;  /* 0x0000d800ff057b82 */ /* 0x000ee20000000800 */
[----:B------:R-:W0:Y:S01]  /*0080*/  LDCU.64 UR36, c[0x0][0x358] ;  /* 0x00006b00ff2477ac */ /* 0x000e220008000a00 */
[----:B----4-:R-:W-:-:S02]  /*0090*/  IADD3 R23, P1, PT, R1, UR4, RZ ;  /* 0x0000000401177c10 */ /* 0x010fc4000ff3e0ff */
[----:B-1----:R-:W-:-:S03]  /*00a0*/  ISETP.NE.AND P0, PT, R2, RZ, PT ;  /* 0x000000ff0200720c */ /* 0x002fc60003f05270 */
[----:B--2---:R-:W-:Y:S02]  /*00b0*/  IMAD.X R26, RZ, RZ, UR5, P1 ;  /* 0x00000005ff1a7e24 */ /* 0x004fe400088e06ff */
[----:B---3--:R-:W-:-:S08]  /*00c0*/  IMAD R2, R5, UR6, R2 ;  /* 0x0000000605027c24 */ /* 0x008fd0000f8e0202 */
[----:B------:R-:W1:Y:S01]  /*00d0*/  @!P0 S2R R3, SR_CgaCtaId ;  /* 0x0000000000038919 */ /* 0x000e620000008800 */
[----:B------:R-:W-:-:S04]  /*00e0*/  @!P0 MOV R0, 0x400 ;  /* 0x0000040000008802 */ /* 0x000fc80000000f00 */
[----:B-1----:R-:W-:-:S05]  /*00f0*/  @!P0 LEA R0, R3, R0, 0x18 ;  /* 0x0000000003008211 */ /* 0x002fca00078ec0ff */
[----:B------:R1:W-:Y:S01]  /*0100*/  @!P0 STS.64 [R0], RZ ;  /* 0x000000ff00008388 */ /* 0x0003e20000000a00 */
[----:B------:R-:W-:Y:S01]  /*0110*/  BAR.SYNC.DEFER_BLOCKING 0x0 ;  /* 0x0000000000007b1d */ /* 0x000fe20000010000 */
[----:B0-----:R-:W-:-:S13]  /*0120*/  ISETP.GE.U32.AND P0, PT, R2, UR38, PT ;  /* 0x0000002602007c0c */ /* 0x001fda000bf06070 */
[----:B-1----:R-:W-:Y:S05]  /*0130*/  @P0 BRA `(.L_x_4) ;  /* 0x0000004400cc0947 */ /* 0x002fea0003800000 */
[----:B------:R-:W0:Y:S01]  /*0140*/  LDC.64 R18, c[0x0][0x380] ;  /* 0x0000e000ff127b82 */ /* 0x000e220000000a00 */
[----:B------:R-:W-:Y:S01]  /*0150*/  MOV R0, 0x180 ;  /* 0x0000018000007802 */ /* 0x000fe20000000f00 */
[----:B------:R-:W1:Y:S01]  /*0160*/  LDCU.64 UR4, c[0x0][0x380] ;  /* 0x00007000ff0477ac */ /* 0x000e620008000a00 */
[----:B------:R-:W-:-:S04]  /*0170*/  IMAD R4, R2, UR38, RZ ;  /* 0x0000002602047c24 */ /* 0x000fc8000f8e02ff */
[C---:B------:R-:W-:Y:S01]  /*0180*/  IMAD.WIDE R2, R4.reuse, 0x8, RZ ;  /* 0x0000000804027825 */ /* 0x040fe200078e02ff */
[----:B------:R2:W3:Y:S03]  /*0190*/  LDC.64 R6, c[0x4][R0] ;  /* 0x0100000000067b82 */ /* 0x0004e60000000a00 */
[----:B------:R-:W-:-:S04]  /*01a0*/  VIADD R5, R4, UR38 ;  /* 0x0000002604057c36 */ /* 0x000fc80008000000 */
[----:B------:R-:W-:-:S04]  /*01b0*/  IMAD.WIDE R24, R5, 0x8, -R2 ;  /* 0x0000000805187825 */ /* 0x000fc800078e0a02 */
[----:B------:R-:W-:Y:S01]  /*01c0*/  IMAD.MOV.U32 R4, RZ, RZ, R24 ;  /* 0x000000ffff047224 */ /* 0x000fe200078e0018 */
[----:B-1----:R-:W-:Y:S02]  /*01d0*/  IADD3 R16, P0, PT, R2, UR4, RZ ;  /* 0x0000000402107c10 */ /* 0x002fe4000ff1e0ff */
[----:B------:R-:W-:Y:S01]  /*01e0*/  SHF.R.S64 R2, R24, 0x3, R25 ;  /* 0x0000000318027819 */ /* 0x000fe20000001019 */
[----:B0-----:R-:W-:Y:S01]  /*01f0*/  IMAD.WIDE R18, R5, 0x8, R18 ;  /* 0x0000000805127825 */ /* 0x001fe200078e0212 */
[----:B------:R-:W-:Y:S02]  /*0200*/  IADD3.X R17, PT, PT, R3, UR5, RZ, P0, !PT ;  /* 0x0000000503117c10 */ /* 0x000fe400087fe4ff */
[--C-:B------:R-:W-:Y:S01]  /*0210*/  SHF.R.S32.HI R22, RZ, 0x3, R25.reuse ;  /* 0x00000003ff167819 */ /* 0x100fe20000011419 */
[----:B--2---:R-:W-:-:S07]  /*0220*/  IMAD.MOV.U32 R5, RZ, RZ, R25 ;  /* 0x000000ffff057224 */ /* 0x004fce00078e0019 */
[----:B------:R-:W-:-:S07]  /*0230*/  LEPC R20, `(.L_x_5) ;  /* 0x000000001014794e */ /* 0x000fce0000000000 */
[----:B---3--:R-:W-:Y:S05]  /*0240*/  CALL.ABS.NOINC R6 ;  /* 0x0000000006007343 */ /* 0x008fea0003c00000 */
.L_x_5:
[----:B------:R-:W-:-:S04]  /*0250*/  ISETP.NE.U32.AND P0, PT, R4, RZ, PT ;  /* 0x000000ff0400720c */ /* 0x000fc80003f05070 */
[----:B------:R-:W-:-:S13]  /*0260*/  ISETP.NE.AND.EX P0, PT, R5, RZ, PT, P0 ;  /* 0x000000ff0500720c */ /* 0x000fda0003f05300 */
[----:B------:R-:W-:Y:S05]  /*0270*/  @!P0 BRA `(.L_x_6) ;  /* 0x00000048002c8947 */ /* 0x000fea0003800000 */
[----:B------:R-:W0:Y:S02]  /*0280*/  LDC R15, c[0x0][0x388] ;  /* 0x0000e200ff0f7b82 */ /* 0x000e240000000800 */
[C---:B0-----:R-:W-:Y:S01]  /*0290*/  ISETP.GE.AND P0, PT, R15.reuse, 0x1, PT ;  /* 0x000000010f00780c */ /* 0x041fe20003f06270 */
[----:B------:R-:W-:-:S12]  /*02a0*/  IMAD.WIDE R14, R15, 0x8, R16 ;  /* 0x000000080f0e7825 */ /* 0x000fd800078e0210 */
[----:B------:R-:W-:Y:S05]  /*02b0*/  @!P0 BRA `(.L_x_7) ;  /* 0x0000000c00dc8947 */ /* 0x000fea0003800000 */
[----:B------:R-:W-:Y:S01]  /*02c0*/  BSSY.RECONVERGENT B2, `(.L_x_7) ;  /* 0x00000f6000027945 */ /* 0x000fe20003800200 */
[--C-:B------:R-:W-:Y:S02]  /*02d0*/  IMAD.MOV.U32 R0, RZ, RZ, R16.reuse ;  /* 0x000000ffff007224 */ /* 0x100fe400078e0010 */
[--C-:B------:R-:W-:Y:S02]  /*02e0*/  IMAD.MOV.U32 R3, RZ, RZ, R17.reuse ;  /* 0x000000ffff037224 */ /* 0x100fe400078e0011 */
[----:B------:R-:W-:Y:S02]  /*02f0*/  IMAD.MOV.U32 R20, RZ, RZ, R16 ;  /* 0x000000ffff147224 */ /* 0x000fe400078e0010 */
[----:B------:R-:W-:-:S07]  /*0300*/  IMAD.MOV.U32 R23, RZ, RZ, R17 ;  /* 0x000000ffff177224 */ /* 0x000fce00078e0011 */
.L_x_28:
[C---:B------:R-:W-:Y:S01]  /*0310*/  IADD3 R13, P1, PT, R0.reuse, 0x100, RZ ;  /* 0x00000100000d7810 */ /* 0x040fe20007f3e0ff */
[----:B------:R-:W-:Y:S01]  /*0320*/  BSSY.RECONVERGENT B1, `(.L_x_8) ;  /* 0x00000ec000017945 */ /* 0x000fe20003800200 */
[----:B------:R-:W-:Y:S01]  /*0330*/  IADD3 R11, P2, PT, R0, 0x8, RZ ;  /* 0x00000008000b7810 */ /* 0x000fe20007f5e0ff */
[--C-:B------:R-:W-:Y:S01]  /*0340*/  IMAD.MOV.U32 R9, RZ, RZ, R3.reuse ;  /* 0x000000ffff097224 */ /* 0x100fe200078e0003 */
[CC--:B------:R-:W-:Y:S01]  /*0350*/  ISETP.LT.U32.AND P0, PT, R13.reuse, R14.reuse, PT ;  /* 0x0000000e0d00720c */ /* 0x0c0fe20003f01070 */
[--C-:B------:R-:W-:Y:S01]  /*0360*/  IMAD.X R21, RZ, RZ, R3.reuse, P1 ;  /* 0x000000ffff157224 */ /* 0x100fe200008e0603 */
[-C--:B------:R-:W-:Y:S01]  /*0370*/  ISETP.GE.U32.AND P1, PT, R13, R14.reuse, PT ;  /* 0x0000000e0d00720c */ /* 0x080fe20003f26070 */
[----:B------:R-:W-:Y:S02]  /*0380*/  IMAD.X R10, RZ, RZ, R3, P2 ;  /* 0x000000ffff0a7224 */ /* 0x000fe400010e0603 */
[----:B------:R-:W-:Y:S01]  /*0390*/  IMAD.MOV.U32 R8, RZ, RZ, R0 ;  /* 0x000000ffff087224 */ /* 0x000fe200078e0000 */
[CC--:B------:R-:W-:Y:S01]  /*03a0*/  ISETP.LT.U32.AND.EX P0, PT, R21.reuse, R15.reuse, PT, P0 ;  /* 0x0000000f1500720c */ /* 0x0c0fe20003f01100 */
[----:B------:R-:W-:Y:S01]  /*03b0*/  IMAD.MOV.U32 R3, RZ, RZ, R21 ;  /* 0x000000ffff037224 */ /* 0x000fe200078e0015 */
[----:B------:R-:W-:Y:S01]  /*03c0*/  ISETP.GE.U32.AND.EX P1, PT, R21, R15, PT, P1 ;  /* 0x0000000f1500720c */ /* 0x000fe20003f26110 */
[----:B------:R-:W-:Y:S01]  /*03d0*/  IMAD.MOV.U32 R0, RZ, RZ, R13 ;  /* 0x000000ffff007224 */ /* 0x000fe200078e000d */
[----:B------:R-:W-:-:S02]  /*03e0*/  SEL R6, R13, R14, P0 ;  /* 0x0000000e0d067207 */ /* 0x000fc40000000000 */
[----:B------:R-:W-:Y:S01]  /*03f0*/  SEL R7, R21, R15, P0 ;  /* 0x0000000f15077207 */ /* 0x000fe20000000000 */
[----:B------:R-:W-:Y:S01]  /*0400*/  IMAD.MOV.U32 R21, RZ, RZ, R23 ;  /* 0x000000ffff157224 */ /* 0x000fe200078e0017 */
[----:B------:R-:W-:-:S04]  /*0410*/  ISETP.NE.U32.AND P0, PT, R11, R6, PT ;  /* 0x000000060b00720c */ /* 0x000fc80003f05070 */
[----:B------:R-:W-:-:S13]  /*0420*/  ISETP.NE.AND.EX P0, PT, R10, R7, PT, P0 ;  /* 0x000000070a00720c */ /* 0x000fda0003f05300 */
[----:B0-----:R-:W-:Y:S05]  /*0430*/  @!P0 BRA `(.L_x_9) ;  /* 0x0000000c00688947 */ /* 0x001fea0003800000 */
[----:B------:R-:W-:Y:S01]  /*0440*/  CS2R R12, SRZ ;  /* 0x00000000000c7805 */ /* 0x000fe2000001ff00 */
[--C-:B------:R-:W-:Y:S02]  /*0450*/  IMAD.MOV.U32 R38, RZ, RZ, R20.reuse ;  /* 0x000000ffff267224 */ /* 0x100fe400078e0014 */
[--C-:B------:R-:W-:Y:S02]  /*0460*/  IMAD.MOV.U32 R39, RZ, RZ, R21.reuse ;  /* 0x000000ffff277224 */ /* 0x100fe400078e0015 */
[----:B------:R-:W-:Y:S02]  /*0470*/  IMAD.MOV.U32 R32, RZ, RZ, R20 ;  /* 0x000000ffff207224 */ /* 0x000fe400078e0014 */
[----:B------:R-:W-:-:S07]  /*0480*/  IMAD.MOV.U32 R33, RZ, RZ, R21 ;  /* 0x000000ffff217224 */ /* 0x000fce00078e0015 */
.L_x_27:
[----:B0-----:R-:W2:Y:S04]  /*0490*/  LDG.E.64 R28, desc[UR36][R20.64] ;  /* 0x00000024141c7981 */ /* 0x001ea8000c1e1b00 */
[----:B-1----:R-:W2:Y:S01]  /*04a0*/  LDG.E.64 R26, desc[UR36][R32.64+0x8] ;  /* 0x00000824201a7981 */ /* 0x002ea2000c1e1b00 */
[----:B------:R-:W-:Y:S01]  /*04b0*/  IADD3 R30, P2, PT, R38, 0x8, RZ ;  /* 0x00000008261e7810 */ /* 0x000fe20007f5e0ff */
[----:B------:R-:W-:Y:S01]  /*04c0*/  BSSY.RECONVERGENT B0, `(.L_x_10) ;  /* 0x00000c6000007945 */ /* 0x000fe20003800200 */
[----:B------:R-:W-:-:S03]  /*04d0*/  IADD3 R23, P3, PT, R32, 0x8, RZ ;  /* 0x0000000820177810 */ /* 0x000fc60007f7e0ff */
[----:B------:R-:W-:Y:S02]  /*04e0*/  IMAD.X R31, RZ, RZ, R39, P2 ;  /* 0x000000ffff1f7224 */ /* 0x000fe400010e0627 */
[----:B------:R-:W-:Y:S01]  /*04f0*/  IMAD.X R40, RZ, RZ, R33, P3 ;  /* 0x000000ffff287224 */ /* 0x000fe200018e0621 */
[----:B--2---:R-:W-:-:S14]  /*0500*/  DSETP.GEU.AND P0, PT, R26, R28, PT ;  /* 0x0000001c1a00722a */ /* 0x004fdc0003f0e000 */
[----:B------:R-:W-:Y:S05]  /*0510*/  @!P0 BRA `(.L_x_11) ;  /* 0x0000000000548947 */ /* 0x000fea0003800000 */
[----:B------:R-:W2:Y:S01]  /*0520*/  LDG.E.64 R34, desc[UR36][R32.64] ;  /* 0x0000002420227981 */ /* 0x000ea2000c1e1b00 */
[----:B------:R-:W-:Y:S01]  /*0530*/  BSSY.RECONVERGENT B3, `(.L_x_12) ;  /* 0x0000011000037945 */ /* 0x000fe20003800200 */
[----:B------:R-:W-:Y:S02]  /*0540*/  IMAD.MOV.U32 R28, RZ, RZ, R23 ;  /* 0x000000ffff1c7224 */ /* 0x000fe400078e0017 */
[----:B------:R-:W-:Y:S01]  /*0550*/  IMAD.MOV.U32 R29, RZ, RZ, R40 ;  /* 0x000000ffff1d7224 */ /* 0x000fe200078e0028 */
[----:B--2---:R-:W-:-:S14]  /*0560*/  DSETP.GEU.AND P0, PT, R26, R34, PT ;  /* 0x000000221a00722a */ /* 0x004fdc0003f0e000 */
[----:B------:R-:W-:Y:S05]  /*0570*/  @P0 BRA `(.L_x_13) ;  /* 0x0000000000300947 */ /* 0x000fea0003800000 */
.L_x_14:
[----:B------:R-:W-:Y:S02]  /*0580*/  IMAD.MOV.U32 R30, RZ, RZ, R28 ;  /* 0x000000ffff1e7224 */ /* 0x000fe400078e001c */
[----:B------:R-:W-:Y:S02]  /*0590*/  IMAD.MOV.U32 R31, RZ, RZ, R29 ;  /* 0x000000ffff1f7224 */ /* 0x000fe400078e001d */
[----:B------:R-:W-:Y:S02]  /*05a0*/  IMAD.MOV.U32 R28, RZ, RZ, R32 ;  /* 0x000000ffff1c7224 */ /* 0x000fe400078e0020 */
[----:B------:R-:W-:Y:S01]  /*05b0*/  IMAD.MOV.U32 R29, RZ, RZ, R33 ;  /* 0x000000ffff1d7224 */ /* 0x000fe200078e0021 */
[----:B------:R0:W-:Y:S04]  /*05c0*/  STG.E.64 desc[UR36][R30.64], R34 ;  /* 0x000000221e007986 */ /* 0x0001e8000c101b24 */
[----:B0-----:R-:W2:Y:S01]  /*05d0*/  LDG.E.64 R34, desc[UR36][R28.64+-0x8] ;  /* 0xfffff8241c227981 */ /* 0x001ea2000c1e1b00 */
[----:B------:R-:W-:-:S04]  /*05e0*/  IADD3 R36, P2, PT, R32, -0x8, RZ ;  /* 0xfffffff820247810 */ /* 0x000fc80007f5e0ff */
[----:B------:R-:W-:Y:S01]  /*05f0*/  IADD3.X R37, PT, PT, R33, -0x1, RZ, P2, !PT ;  /* 0xffffffff21257810 */ /* 0x000fe200017fe4ff */
[----:B------:R-:W-:-:S04]  /*0600*/  IMAD.MOV.U32 R32, RZ, RZ, R36 ;  /* 0x000000ffff207224 */ /* 0x000fc800078e0024 */
[----:B------:R-:W-:Y:S01]  /*0610*/  IMAD.MOV.U32 R33, RZ, RZ, R37 ;  /* 0x000000ffff217224 */ /* 0x000fe200078e0025 */
[----:B--2---:R-:W-:-:S14]  /*0620*/  DSETP.GEU.AND P0, PT, R26, R34, PT ;  /* 0x000000221a00722a */ /* 0x004fdc0003f0e000 */
[----:B------:R-:W-:Y:S05]  /*0630*/  @!P0 BRA `(.L_x_14) ;  /* 0xfffffffc00d08947 */ /* 0x000fea000383ffff */
.L_x_13:
[----:B------:R-:W-:Y:S05]  /*0640*/  BSYNC.RECONVERGENT B3 ;  /* 0x0000000000037941 */ /* 0x000fea0003800200 */
.L_x_12:
[----:B------:R0:W-:Y:S01]  /*0650*/  STG.E.64 desc[UR36][R28.64], R26 ;  /* 0x0000001a1c007986 */ /* 0x0001e2000c101b24 */
[----:B------:R-:W-:Y:S05]  /*0660*/  BRA `(.L_x_15) ;  /* 0x0000000800ac7947 */ /* 0x000fea0003800000 */
.L_x_11:
[----:B------:R-:W-:Y:S01]  /*0670*/  LOP3.LUT R36, R12, 0x3, RZ, 0xc0, !PT ;  /* 0x000000030c247812 */ /* 0x000fe200078ec0ff */
[----:B------:R-:W-:Y:S01]  /*0680*/  BSSY.RECONVERGENT B3, `(.L_x_16) ;  /* 0x000002d000037945 */ /* 0x000fe20003800200 */
[----:B------:R-:W-:Y:S01]  /*0690*/  IADD3 R28, P3, PT, R32, 0x10, RZ ;  /* 0x00000010201c7810 */ /* 0x000fe20007f7e0ff */
[----:B------:R-:W-:Y:S01]  /*06a0*/  IMAD.MOV.U32 R45, RZ, RZ, R11 ;  /* 0x000000ffff2d7224 */ /* 0x000fe200078e000b */
[----:B------:R-:W-:Y:S01]  /*06b0*/  ISETP.NE.U32.AND P2, PT, R36, 0x3, PT ;  /* 0x000000032400780c */ /* 0x000fe20003f45070 */
[----:B------:R-:W-:Y:S01]  /*06c0*/  IMAD.MOV.U32 R42, RZ, RZ, R10 ;  /* 0x000000ffff2a7224 */ /* 0x000fe200078e000a */
[----:B------:R-:W-:Y:S01]  /*06d0*/  ISETP.GE.U32.AND P0, PT, R12, 0x3, PT ;  /* 0x000000030c00780c */ /* 0x000fe20003f06070 */
[----:B------:R-:W-:Y:S01]  /*06e0*/  IMAD.X R29, RZ, RZ, R33, P3 ;  /* 0x000000ffff1d7224 */ /* 0x000fe200018e0621 */
[----:B------:R-:W-:Y:S02]  /*06f0*/  ISETP.NE.AND.EX P2, PT, RZ, RZ, PT, P2 ;  /* 0x000000ffff00720c */ /* 0x000fe40003f45320 */
[----:B------:R-:W-:-:S11]  /*0700*/  ISETP.GE.U32.AND.EX P0, PT, R13, RZ, PT, P0 ;  /* 0x000000ff0d00720c */ /* 0x000fd60003f06100 */
[----:B------:R-:W-:Y:S05]  /*0710*/  @!P2 BRA `(.L_x_17) ;  /* 0x00000000008ca947 */ /* 0x000fea0003800000 */
[----:B------:R-:W-:Y:S02]  /*0720*/  IMAD.MOV.U32 R30, RZ, RZ, R38 ;  /* 0x000000ffff1e7224 */ /* 0x000fe400078e0026 */
[----:B------:R-:W-:-:S05]  /*0730*/  IMAD.MOV.U32 R31, RZ, RZ, R39 ;  /* 0x000000ffff1f7224 */ /* 0x000fca00078e0027 */
[----:B------:R-:W2:Y:S01]  /*0740*/  LDG.E.64 R34, desc[UR36][R30.64] ;  /* 0x000000241e227981 */ /* 0x000ea2000c1e1b00 */
[----:B------:R-:W-:Y:S01]  /*0750*/  IMAD.MOV.U32 R28, RZ, RZ, R23 ;  /* 0x000000ffff1c7224 */ /* 0x000fe200078e0017 */
[----:B------:R-:W-:Y:S01]  /*0760*/  ISETP.NE.U32.AND P2, PT, R36, RZ, PT ;  /* 0x000000ff2400720c */ /* 0x000fe20003f45070 */
[----:B------:R-:W-:Y:S01]  /*0770*/  IMAD.MOV.U32 R29, RZ, RZ, R40 ;  /* 0x000000ffff1d7224 */ /* 0x000fe200078e0028 */
[----:B------:R-:W-:Y:S02]  /*0780*/  IADD3 R45, P3, PT, R11, -0x8, RZ ;  /* 0xfffffff80b2d7810 */ /* 0x000fe40007f7e0ff */
[----:B------:R-:W-:Y:S02]  /*0790*/  ISETP.NE.AND.EX P2, PT, RZ, RZ, PT, P2 ;  /* 0x000000ffff00720c */ /* 0x000fe40003f45320 */
[----:B------:R-:W-:Y:S01]  /*07a0*/  IADD3.X R42, PT, PT, R10, -0x1, RZ, P3, !PT ;  /* 0xffffffff0a2a7810 */ /* 0x000fe20001ffe4ff */
[----:B--2---:R0:W-:Y:S10]  /*07b0*/  STG.E.64 desc[UR36][R28.64], R34 ;  /* 0x000000221c007986 */ /* 0x0041f4000c101b24 */
[----:B------:R-:W-:Y:S05]  /*07c0*/  @!P2 BRA `(.L_x_17) ;  /* 0x000000000060a947 */ /* 0x000fea0003800000 */
[----:B------:R-:W2:Y:S01]  /*07d0*/  LDG.E.64 R30, desc[UR36][R38.64+-0x8] ;  /* 0xfffff824261e7981 */ /* 0x000ea2000c1e1b00 */
[----:B------:R-:W-:-:S04]  /*07e0*/  ISETP.NE.U32.AND P2, PT, R36, 0x1, PT ;  /* 0x000000012400780c */ /* 0x000fc80003f45070 */
[----:B------:R-:W-:Y:S01]  /*07f0*/  ISETP.NE.AND.EX P2, PT, RZ, RZ, PT, P2 ;  /* 0x000000ffff00720c */ /* 0x000fe20003f45320 */
[----:B--2---:R1:W-:-:S12]  /*0800*/  STG.E.64 desc[UR36][R32.64], R30 ;  /* 0x0000001e20007986 */ /* 0x0043d8000c101b24 */
[----:B0-----:R-:W2:Y:S01]  /*0810*/  @P2 LDG.E.64 R34, desc[UR36][R38.64+-0x10] ;  /* 0xfffff02426222981 */ /* 0x001ea2000c1e1b00 */
[----:B------:R-:W-:Y:S01]  /*0820*/  IADD3 R43, P4, PT, R38, -0x8, RZ ;  /* 0xfffffff8262b7810 */ /* 0x000fe20007f9e0ff */
[----:B------:R-:W-:Y:S01]  /*0830*/  IMAD.MOV.U32 R28, RZ, RZ, R32 ;  /* 0x000000ffff1c7224 */ /* 0x000fe200078e0020 */
[----:B------:R-:W-:Y:S01]  /*0840*/  @P2 IADD3 R36, P6, PT, R32, -0x8, RZ ;  /* 0xfffffff820242810 */ /* 0x000fe20007fde0ff */
[----:B------:R-:W-:Y:S01]  /*0850*/  IMAD.MOV.U32 R29, RZ, RZ, R33 ;  /* 0x000000ffff1d7224 */ /* 0x000fe200078e0021 */
[----:B------:R-:W-:Y:S02]  /*0860*/  @P2 IADD3 R41, P5, PT, R38, -0x10, RZ ;  /* 0xfffffff026292810 */ /* 0x000fe40007fbe0ff */
[----:B------:R-:W-:Y:S01]  /*0870*/  IADD3.X R44, PT, PT, R39, -0x1, RZ, P4, !PT ;  /* 0xffffffff272c7810 */ /* 0x000fe200027fe4ff */
[----:B------:R-:W-:Y:S01]  /*0880*/  @P2 IMAD.MOV.U32 R28, RZ, RZ, R36 ;  /* 0x000000ffff1c2224 */ /* 0x000fe200078e0024 */
[----:B------:R-:W-:Y:S01]  /*0890*/  IADD3 R45, P3, PT, R11, -0x10, RZ ;  /* 0xfffffff00b2d7810 */ /* 0x000fe20007f7e0ff */
[----:B-1----:R-:W-:Y:S01]  /*08a0*/  IMAD.MOV.U32 R30, RZ, RZ, R43 ;  /* 0x000000ffff1e7224 */ /* 0x002fe200078e002b */
[----:B------:R-:W-:Y:S01]  /*08b0*/  @P2 IADD3.X R37, PT, PT, R33, -0x1, RZ, P6, !PT ;  /* 0xffffffff21252810 */ /* 0x000fe200037fe4ff */
[----:B------:R-:W-:Y:S01]  /*08c0*/  IMAD.MOV.U32 R31, RZ, RZ, R44 ;  /* 0x000000ffff1f7224 */ /* 0x000fe200078e002c */
[----:B------:R-:W-:Y:S01]  /*08d0*/  @P2 IADD3 R45, P4, PT, R11, -0x18, RZ ;  /* 0xffffffe80b2d2810 */ /* 0x000fe20007f9e0ff */
[----:B------:R-:W-:Y:S01]  /*08e0*/  @P2 IMAD.MOV.U32 R30, RZ, RZ, R41 ;  /* 0x000000ffff1e2224 */ /* 0x000fe200078e0029 */
[C---:B------:R-:W-:Y:S01]  /*08f0*/  IADD3.X R42, PT, PT, R10.reuse, -0x1, RZ, P3, !PT ;  /* 0xffffffff0a2a7810 */ /* 0x040fe20001ffe4ff */
[----:B------:R-:W-:Y:S01]  /*0900*/  @P2 IMAD.MOV.U32 R29, RZ, RZ, R37 ;  /* 0x000000ffff1d2224 */ /* 0x000fe200078e0025 */
[----:B------:R-:W-:Y:S01]  /*0910*/  @P2 IADD3.X R42, PT, PT, R10, -0x1, RZ, P4, !PT ;  /* 0xffffffff0a2a2810 */ /* 0x000fe200027fe4ff */
[----:B--2---:R0:W-:Y:S02]  /*0920*/  @P2 STG.E.64 desc[UR36][R32.64+-0x8], R34 ;  /* 0xfffff82220002986 */ /* 0x0041e4000c101b24 */
[----:B0-----:R-:W-:-:S05]  /*0930*/  @P2 IADD3.X R32, PT, PT, R39, -0x1, RZ, P5, !PT ;  /* 0xffffffff27202810 */ /* 0x001fca0002ffe4ff */
[----:B------:R-:W-:-:S07]  /*0940*/  @P2 IMAD.MOV.U32 R31, RZ, RZ, R32 ;  /* 0x000000ffff1f2224 */ /* 0x000fce00078e0020 */
.L_x_17:
[----:B------:R-:W-:Y:S05]  /*0950*/  BSYNC.RECONVERGENT B3 ;  /* 0x0000000000037941 */ /* 0x000fea0003800200 */
.L_x_16:
[----:B------:R-:W-:Y:S04]  /*0960*/  BSSY.RECONVERGENT B4, `(.L_x_18) ;  /* 0x000007a000047945 */ /* 0x000fe80003800200 */
[----:B------:R-:W-:Y:S05]  /*0970*/  @!P0 BRA `(.L_x_19) ;  /* 0x0000000400e08947 */ /* 0x000fea0003800000 */
[----:B------:R-:W-:Y:S01]  /*0980*/  ISETP.GT.U32.AND P0, PT, R45, R8, PT ;  /* 0x000000082d00720c */ /* 0x000fe20003f04070 */
[----:B------:R-:W-:Y:S03]  /*0990*/  BSSY.RELIABLE B3, `(.L_x_20) ;  /* 0x0000061000037945 */ /* 0x000fe60003800100 */
[----:B------:R-:W-:-:S13]  /*09a0*/  ISETP.GT.AND.EX P0, PT, R42, R9, PT, P0 ;  /* 0x000000092a00720c */ /* 0x000fda0003f04300 */
[----:B------:R-:W-:Y:S05]  /*09b0*/  @!P0 BRA `(.L_x_21) ;  /* 0x0000000400788947 */ /* 0x000fea0003800000 */
[----:B------:R-:W-:Y:S01]  /*09c0*/  IADD3 R32, P0, PT, -R8, R45, RZ ;  /* 0x0000002d08207210 */ /* 0x000fe20007f1e1ff */
[----:B------:R-:W-:Y:S03]  /*09d0*/  BSSY.RECONVERGENT B5, `(.L_x_22) ;  /* 0x0000036000057945 */ /* 0x000fe60003800200 */
[----:B------:R-:W-:Y:S01]  /*09e0*/  ISETP.GT.U32.AND P2, PT, R32, 0x60, PT ;  /* 0x000000602000780c */ /* 0x000fe20003f44070 */
[----:B------:R-:W-:Y:S01]  /*09f0*/  IMAD.X R32, R42, 0x1, ~R9, P0 ;  /* 0x000000012a207824 */ /* 0x000fe200000e0e09 */
[----:B------:R-:W-:-:S04]  /*0a00*/  PLOP3.LUT P0, PT, PT, PT, PT, 0x80, 0x8 ;  /* 0x000000000008781c */ /* 0x000fc80003f0f070 */
[----:B------:R-:W-:-:S13]  /*0a10*/  ISETP.GT.AND.EX P2, PT, R32, RZ, PT, P2 ;  /* 0x000000ff2000720c */ /* 0x000fda0003f44320 */
[----:B------:R-:W-:Y:S05]  /*0a20*/  @!P2 BRA `(.L_x_23) ;  /* 0x0000000000c0a947 */ /* 0x000fea0003800000 */
[----:B------:R-:W-:Y:S02]  /*0a30*/  IADD3 R43, P2, PT, R8, 0x60, RZ ;  /* 0x00000060082b7810 */ /* 0x000fe40007f5e0ff */
[----:B------:R-:W-:-:S03]  /*0a40*/  PLOP3.LUT P0, PT, PT, PT, PT, 0x8, 0x80 ;  /* 0x000000000080781c */ /* 0x000fc60003f0e170 */
[----:B------:R-:W-:-:S10]  /*0a50*/  IMAD.X R41, RZ, RZ, R9, P2 ;  /* 0x000000ffff297224 */ /* 0x000fd400010e0609 */
.L_x_24:
[----:B------:R-:W2:Y:S04]  /*0a60*/  LDG.E.64 R32, desc[UR36][R30.64+-0x8] ;  /* 0xfffff8241e207981 */ /* 0x000ea8000c1e1b00 */
[----:B--2---:R1:W-:Y:S04]  /*0a70*/  STG.E.64 desc[UR36][R28.64+-0x8], R32 ;  /* 0xfffff8201c007986 */ /* 0x0043e8000c101b24 */
[----:B-1----:R-:W2:Y:S04]  /*0a80*/  LDG.E.64 R32, desc[UR36][R30.64+-0x10] ;  /* 0xfffff0241e207981 */ /* 0x002ea8000c1e1b00 */
[----:B--2---:R-:W-:Y:S04]  /*0a90*/  STG.E.64 desc[UR36][R28.64+-0x10], R32 ;  /* 0xfffff0201c007986 */ /* 0x004fe8000c101b24 */
[----:B0-----:R-:W2:Y:S04]  /*0aa0*/  LDG.E.64 R34, desc[UR36][R30.64+-0x18] ;  /* 0xffffe8241e227981 */ /* 0x001ea8000c1e1b00 */
[----:B--2---:R-:W-:Y:S04]  /*0ab0*/  STG.E.64 desc[UR36][R28.64+-0x18], R34 ;  /* 0xffffe8221c007986 */ /* 0x004fe8000c101b24 */
[----:B------:R-:W2:Y:S04]  /*0ac0*/  LDG.E.64 R36, desc[UR36][R30.64+-0x20] ;  /* 0xffffe0241e247981 */ /* 0x000ea8000c1e1b00 */
[----:B--2---:R0:W-:Y:S04]  /*0ad0*/  STG.E.64 desc[UR36][R28.64+-0x20], R36 ;  /* 0xffffe0241c007986 */ /* 0x0041e8000c101b24 */
[----:B0-----:R-:W2:Y:S04]  /*0ae0*/  LDG.E.64 R36, desc[UR36][R30.64+-0x28] ;  /* 0xffffd8241e247981 */ /* 0x001ea8000c1e1b00 */
[----:B--2---:R-:W-:Y:S04]  /*0af0*/  STG.E.64 desc[UR36][R28.64+-0x28], R36 ;  /* 0xffffd8241c007986 */ /* 0x004fe8000c101b24 */
[----:B------:R-:W2:Y:S04]  /*0b00*/  LDG.E.64 R34, desc[UR36][R30.64+-0x30] ;  /* 0xffffd0241e227981 */ /* 0x000ea8000c1e1b00 */
        /* <DEDUP_REMOVED lines=16> */
[----:B--2---:R0:W-:Y:S04]  /*0c10*/  STG.E.64 desc[UR36][R28.64+-0x70], R32 ;  /* 0xffff90201c007986 */ /* 0x0041e8000c101b24 */
[----:B------:R-:W2:Y:S01]  /*0c20*/  LDG.E.64 R34, desc[UR36][R30.64+-0x78] ;  /* 0xffff88241e227981 */ /* 0x000ea2000c1e1b00 */
[----:B------:R-:W-:-:S04]  /*0c30*/  IADD3 R45, P2, PT, R45, -0x80, RZ ;  /* 0xffffff802d2d7810 */ /* 0x000fc80007f5e0ff */
[----:B------:R-:W-:Y:S02]  /*0c40*/  IADD3.X R42, PT, PT, R42, -0x1, RZ, P2, !PT ;  /* 0xffffffff2a2a7810 */ /* 0x000fe400017fe4ff */
[----:B------:R-:W-:-:S04]  /*0c50*/  ISETP.GT.U32.AND P2, PT, R45, R43, PT ;  /* 0x0000002b2d00720c */ /* 0x000fc80003f44070 */
[----:B------:R-:W-:Y:S01]  /*0c60*/  ISETP.GT.AND.EX P2, PT, R42, R41, PT, P2 ;  /* 0x000000292a00720c */ /* 0x000fe20003f44320 */
[----:B--2---:R1:W-:Y:S04]  /*0c70*/  STG.E.64 desc[UR36][R28.64+-0x78], R34 ;  /* 0xffff88221c007986 */ /* 0x0043e8000c101b24 */
[----:B------:R2:W3:Y:S01]  /*0c80*/  LDG.E.64 R36, desc[UR36][R30.64+-0x80] ;  /* 0xffff80241e247981 */ /* 0x0004e2000c1e1b00 */
[----:B------:R-:W-:-:S04]  /*0c90*/  IADD3 R44, P4, PT, R28, -0x80, RZ ;  /* 0xffffff801c2c7810 */ /* 0x000fc80007f9e0ff */
[----:B0-----:R-:W-:Y:S02]  /*0ca0*/  IADD3.X R33, PT, PT, R29, -0x1, RZ, P4, !PT ;  /* 0xffffffff1d217810 */ /* 0x001fe400027fe4ff */
[----:B-1----:R-:W-:-:S04]  /*0cb0*/  IADD3 R34, P3, PT, R30, -0x80, RZ ;  /* 0xffffff801e227810 */ /* 0x002fc80007f7e0ff */
[----:B------:R-:W-:Y:S01]  /*0cc0*/  IADD3.X R32, PT, PT, R31, -0x1, RZ, P3, !PT ;  /* 0xffffffff1f207810 */ /* 0x000fe20001ffe4ff */
[----:B--2---:R-:W-:-:S04]  /*0cd0*/  IMAD.MOV.U32 R30, RZ, RZ, R34 ;  /* 0x000000ffff1e7224 */ /* 0x004fc800078e0022 */
[----:B------:R-:W-:Y:S01]  /*0ce0*/  IMAD.MOV.U32 R31, RZ, RZ, R32 ;  /* 0x000000ffff1f7224 */ /* 0x000fe200078e0020 */
[----:B---3--:R0:W-:Y:S02]  /*0cf0*/  STG.E.64 desc[UR36][R28.64+-0x80], R36 ;  /* 0xffff80241c007986 */ /* 0x0081e4000c101b24 */
[----:B0-----:R-:W-:Y:S02]  /*0d00*/  IMAD.MOV.U32 R28, RZ, RZ, R44 ;  /* 0x000000ffff1c7224 */ /* 0x001fe400078e002c */
[----:B------:R-:W-:Y:S01]  /*0d10*/  IMAD.MOV.U32 R29, RZ, RZ, R33 ;  /* 0x000000ffff1d7224 */ /* 0x000fe200078e0021 */
[----:B------:R-:W-:Y:S06]  /*0d20*/  @P2 BRA `(.L_x_24) ;  /* 0xfffffffc004c2947 */ /* 0x000fec000383ffff */
.L_x_23:
[----:B------:R-:W-:Y:S05]  /*0d30*/  BSYNC.RECONVERGENT B5 ;  /* 0x0000000000057941 */ /* 0x000fea0003800200 */
.L_x_22:
[----:B------:R-:W-:Y:S01]  /*0d40*/  IADD3 R32, P3, PT, -R8, R45, RZ ;  /* 0x0000002d08207210 */ /* 0x000fe20007f7e1ff */
[----:B------:R-:W-:Y:S03]  /*0d50*/  BSSY.RECONVERGENT B5, `(.L_x_25) ;  /* 0x0000020000057945 */ /* 0x000fe60003800200 */
[----:B------:R-:W-:Y:S01]  /*0d60*/  ISETP.GT.U32.AND P2, PT, R32, 0x20, PT ;  /* 0x000000202000780c */ /* 0x000fe20003f44070 */
[----:B------:R-:W-:-:S05]  /*0d70*/  IMAD.X R32, R42, 0x1, ~R9, P3 ;  /* 0x000000012a207824 */ /* 0x000fca00018e0e09 */
[----:B------:R-:W-:-:S13]  /*0d80*/  ISETP.GT.AND.EX P2, PT, R32, RZ, PT, P2 ;  /* 0x000000ff2000720c */ /* 0x000fda0003f44320 */
[----:B------:R-:W-:Y:S05]  /*0d90*/  @!P2 BRA `(.L_x_26) ;  /* 0x00000000006ca947 */ /* 0x000fea0003800000 */
[----:B0-----:R-:W2:Y:S04]  /*0da0*/  LDG.E.64 R34, desc[UR36][R30.64+-0x8] ;  /* 0xfffff8241e227981 */ /* 0x001ea8000c1e1b00 */
[----:B--2---:R0:W-:Y:S04]  /*0db0*/  STG.E.64 desc[UR36][R28.64+-0x8], R34 ;  /* 0xfffff8221c007986 */ /* 0x0041e8000c101b24 */
[----:B------:R-:W2:Y:S04]  /*0dc0*/  LDG.E.64 R32, desc[UR36][R30.64+-0x10] ;  /* 0xfffff0241e207981 */ /* 0x000ea8000c1e1b00 */
[----:B--2---:R1:W-:Y:S04]  /*0dd0*/  STG.E.64 desc[UR36][R28.64+-0x10], R32 ;  /* 0xfffff0201c007986 */ /* 0x0043e8000c101b24 */
[----:B------:R-:W2:Y:S04]  /*0de0*/  LDG.E.64 R36, desc[UR36][R30.64+-0x18] ;  /* 0xffffe8241e247981 */ /* 0x000ea8000c1e1b00 */
[----:B--2---:R2:W-:Y:S04]  /*0df0*/  STG.E.64 desc[UR36][R28.64+-0x18], R36 ;  /* 0xffffe8241c007986 */ /* 0x0045e8000c101b24 */
[----:B0-----:R-:W3:Y:S04]  /*0e00*/  LDG.E.64 R34, desc[UR36][R30.64+-0x20] ;  /* 0xffffe0241e227981 */ /* 0x001ee8000c1e1b00 */
[----:B---3--:R0:W-:Y:S04]  /*0e10*/  STG.E.64 desc[UR36][R28.64+-0x20], R34 ;  /* 0xffffe0221c007986 */ /* 0x0081e8000c101b24 */
[----:B-1----:R-:W3:Y:S04]  /*0e20*/  LDG.E.64 R32, desc[UR36][R30.64+-0x28] ;  /* 0xffffd8241e207981 */ /* 0x002ee8000c1e1b00 */
[----:B---3--:R1:W-:Y:S04]  /*0e30*/  STG.E.64 desc[UR36][R28.64+-0x28], R32 ;  /* 0xffffd8201c007986 */ /* 0x0083e8000c101b24 */
[----:B--2---:R-:W2:Y:S04]  /*0e40*/  LDG.E.64 R36, desc[UR36][R30.64+-0x30] ;  /* 0xffffd0241e247981 */ /* 0x004ea8000c1e1b00 */
[----:B--2---:R-:W-:Y:S04]  /*0e50*/  STG.E.64 desc[UR36][R28.64+-0x30], R36 ;  /* 0xffffd0241c007986 */ /* 0x004fe8000c101b24 */
[----:B0-----:R-:W2:Y:S01]  /*0e60*/  LDG.E.64 R34, desc[UR36][R30.64+-0x38] ;  /* 0xffffc8241e227981 */ /* 0x001ea2000c1e1b00 */
[----:B------:R-:W-:-:S03]  /*0e70*/  IADD3 R43, P3, PT, R30, -0x40, RZ ;  /* 0xffffffc01e2b7810 */ /* 0x000fc60007f7e0ff */
[----:B--2---:R-:W-:Y:S04]  /*0e80*/  STG.E.64 desc[UR36][R28.64+-0x38], R34 ;  /* 0xffffc8221c007986 */ /* 0x004fe8000c101b24 */
[----:B-1----:R0:W2:Y:S01]  /*0e90*/  LDG.E.64 R32, desc[UR36][R30.64+-0x40] ;  /* 0xffffc0241e207981 */ /* 0x0020a2000c1e1b00 */
[----:B------:R-:W-:Y:S02]  /*0ea0*/  IADD3 R41, P4, PT, R28, -0x40, RZ ;  /* 0xffffffc01c297810 */ /* 0x000fe40007f9e0ff */
[----:B------:R-:W-:Y:S02]  /*0eb0*/  IADD3 R45, P2, PT, R45, -0x40, RZ ;  /* 0xffffffc02d2d7810 */ /* 0x000fe40007f5e0ff */
[----:B------:R-:W-:Y:S02]  /*0ec0*/  IADD3.X R44, PT, PT, R29, -0x1, RZ, P4, !PT ;  /* 0xffffffff1d2c7810 */ /* 0x000fe400027fe4ff */
[----:B------:R-:W-:-:S02]  /*0ed0*/  PLOP3.LUT P0, PT, PT, PT, PT, 0x8, 0x80 ;  /* 0x000000000080781c */ /* 0x000fc40003f0e170 */
[----:B------:R-:W-:Y:S01]  /*0ee0*/  IADD3.X R42, PT, PT, R42, -0x1, RZ, P2, !PT ;  /* 0xffffffff2a2a7810 */ /* 0x000fe200017fe4ff */
[----:B0-----:R-:W-:Y:S01]  /*0ef0*/  IMAD.MOV.U32 R30, RZ, RZ, R43 ;  /* 0x000000ffff1e7224 */ /* 0x001fe200078e002b */
[----:B--2---:R0:W-:Y:S02]  /*0f00*/  STG.E.64 desc[UR36][R28.64+-0x40], R32 ;  /* 0xffffc0201c007986 */ /* 0x0041e4000c101b24 */
[----:B0-----:R-:W-:Y:S01]  /*0f10*/  IADD3.X R32, PT, PT, R31, -0x1, RZ, P3, !PT ;  /* 0xffffffff1f207810 */ /* 0x001fe20001ffe4ff */
[----:B------:R-:W-:Y:S02]  /*0f20*/  IMAD.MOV.U32 R28, RZ, RZ, R41 ;  /* 0x000000ffff1c7224 */ /* 0x000fe400078e0029 */
[----:B------:R-:W-:Y:S02]  /*0f30*/  IMAD.MOV.U32 R29, RZ, RZ, R44 ;  /* 0x000000ffff1d7224 */ /* 0x000fe400078e002c */
[----:B------:R-:W-:-:S07]  /*0f40*/  IMAD.MOV.U32 R31, RZ, RZ, R32 ;  /* 0x000000ffff1f7224 */ /* 0x000fce00078e0020 */
.L_x_26:
[----:B------:R-:W-:Y:S05]  /*0f50*/  BSYNC.RECONVERGENT B5 ;  /* 0x0000000000057941 */ /* 0x000fea0003800200 */
.L_x_25:
[----:B------:R-:W-:-:S04]  /*0f60*/  ISETP.NE.U32.AND P2, PT, R45, R8, PT ;  /* 0x000000082d00720c */ /* 0x000fc80003f45070 */
[----:B------:R-:W-:-:S13]  /*0f70*/  ISETP.NE.OR.EX P0, PT, R42, R9, P0, P2 ;  /* 0x000000092a00720c */ /* 0x000fda0000705720 */
[----:B------:R-:W-:Y:S05]  /*0f80*/  @!P0 BREAK.RELIABLE B3 ;  /* 0x0000000000038942 */ /* 0x000fea0003800100 */
[----:B------:R-:W-:Y:S05]  /*0f90*/  @!P0 BRA `(.L_x_19) ;  /* 0x0000000000588947 */ /* 0x000fea0003800000 */
.L_x_21:
[----:B------:R-:W-:Y:S05]  /*0fa0*/  BSYNC.RELIABLE B3 ;  /* 0x0000000000037941 */ /* 0x000fea0003800100 */
.L_x_20:
[----:B------:R-:W2:Y:S04]  /*0fb0*/  LDG.E.64 R32, desc[UR36][R30.64+-0x8] ;  /* 0xfffff8241e207981 */ /* 0x000ea8000c1e1b00 */
[----:B--2---:R1:W-:Y:S04]  /*0fc0*/  STG.E.64 desc[UR36][R28.64+-0x8], R32 ;  /* 0xfffff8201c007986 */ /* 0x0043e8000c101b24 */
[----:B------:R-:W2:Y:S04]  /*0fd0*/  LDG.E.64 R36, desc[UR36][R30.64+-0x10] ;  /* 0xfffff0241e247981 */ /* 0x000ea8000c1e1b00 */
[----:B--2---:R2:W-:Y:S04]  /*0fe0*/  STG.E.64 desc[UR36][R28.64+-0x10], R36 ;  /* 0xfffff0241c007986 */ /* 0x0045e8000c101b24 */
[----:B0-----:R-:W3:Y:S01]  /*0ff0*/  LDG.E.64 R34, desc[UR36][R30.64+-0x18] ;  /* 0xffffe8241e227981 */ /* 0x001ee2000c1e1b00 */
[----:B------:R-:W-:-:S04]  /*1000*/  IADD3 R45, P0, PT, R45, -0x20, RZ ;  /* 0xffffffe02d2d7810 */ /* 0x000fc80007f1e0ff */
[----:B------:R-:W-:Y:S02]  /*1010*/  IADD3.X R42, PT, PT, R42, -0x1, RZ, P0, !PT ;  /* 0xffffffff2a2a7810 */ /* 0x000fe400007fe4ff */
[----:B------:R-:W-:-:S04]  /*1020*/  ISETP.NE.U32.AND P0, PT, R8, R45, PT ;  /* 0x0000002d0800720c */ /* 0x000fc80003f05070 */
[----:B------:R-:W-:Y:S01]  /*1030*/  ISETP.NE.AND.EX P0, PT, R9, R42, PT, P0 ;  /* 0x0000002a0900720c */ /* 0x000fe20003f05300 */
[----:B---3--:R-:W-:Y:S04]  /*1040*/  STG.E.64 desc[UR36][R28.64+-0x18], R34 ;  /* 0xffffe8221c007986 */ /* 0x008fe8000c101b24 */
[----:B-1----:R0:W3:Y:S01]  /*1050*/  LDG.E.64 R32, desc[UR36][R30.64+-0x20] ;  /* 0xffffe0241e207981 */ /* 0x0020e2000c1e1b00 */
[----:B------:R-:W-:Y:S02]  /*1060*/  IADD3 R43, P2, PT, R30, -0x20, RZ ;  /* 0xffffffe01e2b7810 */ /* 0x000fe40007f5e0ff */
[----:B------:R-:W-:Y:S02]  /*1070*/  IADD3 R41, P3, PT, R28, -0x20, RZ ;  /* 0xffffffe01c297810 */ /* 0x000fe40007f7e0ff */
[----:B------:R-:W-:-:S02]  /*1080*/  IADD3.X R44, PT, PT, R31, -0x1, RZ, P2, !PT ;  /* 0xffffffff1f2c7810 */ /* 0x000fc400017fe4ff */
[----:B--2---:R-:W-:Y:S01]  /*1090*/  IADD3.X R36, PT, PT, R29, -0x1, RZ, P3, !PT ;  /* 0xffffffff1d247810 */ /* 0x004fe20001ffe4ff */
[----:B0-----:R-:W-:Y:S02]  /*10a0*/  IMAD.MOV.U32 R30, RZ, RZ, R43 ;  /* 0x000000ffff1e7224 */ /* 0x001fe400078e002b */
[----:B------:R-:W-:Y:S01]  /*10b0*/  IMAD.MOV.U32 R31, RZ, RZ, R44 ;  /* 0x000000ffff1f7224 */ /* 0x000fe200078e002c */
[----:B---3--:R0:W-:Y:S02]  /*10c0*/  STG.E.64 desc[UR36][R28.64+-0x20], R32 ;  /* 0xffffe0201c007986 */ /* 0x0081e4000c101b24 */
[----:B0-----:R-:W-:Y:S02]  /*10d0*/  IMAD.MOV.U32 R28, RZ, RZ, R41 ;  /* 0x000000ffff1c7224 */ /* 0x001fe400078e0029 */
[----:B------:R-:W-:Y:S01]  /*10e0*/  IMAD.MOV.U32 R29, RZ, RZ, R36 ;  /* 0x000000ffff1d7224 */ /* 0x000fe200078e0024 */
[----:B------:R-:W-:Y:S06]  /*10f0*/  @P0 BRA `(.L_x_20) ;  /* 0xfffffffc00ac0947 */ /* 0x000fec000383ffff */
.L_x_19:
[----:B------:R-:W-:Y:S05]  /*1100*/  BSYNC.RECONVERGENT B4 ;  /* 0x0000000000047941 */ /* 0x000fea0003800200 */
.L_x_18:
[----:B------:R1:W-:Y:S02]  /*1110*/  STG.E.64 desc[UR36][R20.64], R26 ;  /* 0x0000001a14007986 */ /* 0x0003e4000c101b24 */
.L_x_15:
[----:B------:R-:W-:Y:S05]  /*1120*/  BSYNC.RECONVERGENT B0 ;  /* 0x0000000000007941 */ /* 0x000fea0003800200 */
.L_x_10:
[----:B------:R-:W-:Y:S01]  /*1130*/  IADD3 R11, P0, PT, R11, 0x8, RZ ;  /* 0x000000080b0b7810 */ /* 0x000fe20007f1e0ff */
[----:B------:R-:W-:Y:S01]  /*1140*/  IMAD.MOV.U32 R32, RZ, RZ, R23 ;  /* 0x000000ffff207224 */ /* 0x000fe200078e0017 */
[----:B------:R-:W-:Y:S01]  /*1150*/  IADD3 R38, P3, PT, R38, 0x8, RZ ;  /* 0x0000000826267810 */ /* 0x000fe20007f7e0ff */
[----:B------:R-:W-:Y:S01]  /*1160*/  IMAD.MOV.U32 R33, RZ, RZ, R40 ;  /* 0x000000ffff217224 */ /* 0x000fe200078e0028 */
[----:B------:R-:W-:Y:S01]  /*1170*/  IADD3 R12, P2, PT, R12, 0x1, RZ ;  /* 0x000000010c0c7810 */ /* 0x000fe20007f5e0ff */
[----:B------:R-:W-:Y:S01]  /*1180*/  IMAD.X R10, RZ, RZ, R10, P0 ;  /* 0x000000ffff0a7224 */ /* 0x000fe200000e060a */
[----:B------:R-:W-:Y:S01]  /*1190*/  ISETP.NE.U32.AND P0, PT, R11, R6, PT ;  /* 0x000000060b00720c */ /* 0x000fe20003f05070 */
[----:B------:R-:W-:Y:S02]  /*11a0*/  IMAD.X R39, RZ, RZ, R39, P3 ;  /* 0x000000ffff277224 */ /* 0x000fe400018e0627 */
[----:B------:R-:W-:Y:S01]  /*11b0*/  IMAD.X R13, RZ, RZ, R13, P2 ;  /* 0x000000ffff0d7224 */ /* 0x000fe200010e060d */
[----:B------:R-:W-:-:S13]  /*11c0*/  ISETP.NE.AND.EX P0, PT, R10, R7, PT, P0 ;  /* 0x000000070a00720c */ /* 0x000fda0003f05300 */
[----:B------:R-:W-:Y:S05]  /*11d0*/  @P0 BRA `(.L_x_27) ;  /* 0xfffffff000ac0947 */ /* 0x000fea000383ffff */
.L_x_9:
[----:B------:R-:W-:Y:S05]  /*11e0*/  BSYNC.RECONVERGENT B1 ;  /* 0x0000000000017941 */ /* 0x000fea0003800200 */
.L_x_8:
[----:B-1----:R-:W-:-:S05]  /*11f0*/  IADD3 R20, P0, PT, R20, 0x100, RZ ;  /* 0x0000010014147810 */ /* 0x002fca0007f1e0ff */
[----:B------:R-:W-:Y:S01]  /*1200*/  IMAD.X R23, RZ, RZ, R21, P0 ;  /* 0x000000ffff177224 */ /* 0x000fe200000e0615 */
[----:B------:R-:W-:Y:S07]  /*1210*/  @!P1 BRA `(.L_x_28) ;  /* 0xfffffff0003c9947 */ /* 0x000fee000383ffff */
[----:B------:R-:W-:Y:S05]  /*1220*/  BSYNC.RECONVERGENT B2 ;  /* 0x0000000000027941 */ /* 0x000fea0003800200 */
.L_x_7:
[----:B------:R-:W-:Y:S01]  /*1230*/  ISETP.GE.U32.AND P0, PT, R2, 0x21, PT ;  /* 0x000000210200780c */ /* 0x000fe20003f06070 */
[----:B------:R-:W-:Y:S03]  /*1240*/  BSSY.RECONVERGENT B1, `(.L_x_29) ;  /* 0x0000334000017945 */ /* 0x000fe60003800200 */
[----:B------:R-:W-:-:S13]  /*1250*/  ISETP.GE.AND.EX P0, PT, R22, RZ, PT, P0 ;  /* 0x000000ff1600720c */ /* 0x000fda0003f06300 */
[----:B------:R-:W-:Y:S05]  /*1260*/  @!P0 BRA `(.L_x_30) ;  /* 0x0000003000c48947 */ /* 0x000fea0003800000 */
[----:B------:R-:W1:Y:S01]  /*1270*/  LDCU UR4, c[0x0][0x388] ;  /* 0x00007100ff0477ac */ /* 0x000e620008000800 */
[----:B------:R-:W-:Y:S01]  /*1280*/  IADD3 R32, P0, PT, R24, R4, RZ ;  /* 0x0000000418207210 */ /* 0x000fe20007f1e0ff */
[----:B------:R-:W-:Y:S04]  /*1290*/  BSSY.RECONVERGENT B0, `(.L_x_31) ;  /* 0x00002e9000007945 */ /* 0x000fe80003800200 */
[----:B------:R-:W-:Y:S01]  /*12a0*/  IMAD.X R31, R25, 0x1, R5, P0 ;  /* 0x00000001191f7824 */ /* 0x000fe200000e0605 */
[----:B-1----:R-:W-:-:S09]  /*12b0*/  UISETP.GT.AND UP0, UPT, UR4, URZ, UPT ;  /* 0x000000ff0400728c */ /* 0x002fd2000bf04270 */
[----:B------:R-:W-:Y:S05]  /*12c0*/  BRA.U UP0, `(.L_x_32) ;  /* 0x0000000d00b87547 */ /* 0x000fea000b800000 */
[----:B------:R-:W-:Y:S01]  /*12d0*/  BSSY.RECONVERGENT B3, `(.L_x_33) ;  /* 0x00000ec000037945 */ /* 0x000fe20003800200 */
[----:B------:R-:W-:Y:S01]  /*12e0*/  PLOP3.LUT P1, PT, PT, PT, PT, 0x8, 0x80 ;  /* 0x000000000080781c */ /* 0x000fe20003f2e170 */
[----:B------:R-:W-:Y:S02]  /*12f0*/  IMAD.MOV.U32 R3, RZ, RZ, 0x20 ;  /* 0x00000020ff037424 */ /* 0x000fe400078e00ff */
[----:B------:R-:W-:-:S10]  /*1300*/  IMAD.MOV.U32 R0, RZ, RZ, RZ ;  /* 0x000000ffff007224 */ /* 0x000fd400078e00ff */
.L_x_50:
[----:B------:R-:W-:Y:S01]  /*1310*/  PLOP3.LUT P2, PT, P1, PT, PT, 0x8, 0x80 ;  /* 0x000000000080781c */ /* 0x000fe20000f4e170 */
[----:B------:R-:W-:Y:S01]  /*1320*/  BSSY.RECONVERGENT B2, `(.L_x_34) ;  /* 0x00000e1000027945 */ /* 0x000fe20003800200 */
[----:B------:R-:W-:Y:S02]  /*1330*/  PLOP3.LUT P0, PT, P1, PT, PT, 0x80, 0x8 ;  /* 0x000000000008781c */ /* 0x000fe40000f0f070 */
[----:B------:R-:W-:-:S09]  /*1340*/  PLOP3.LUT P1, PT, P1, PT, PT, 0x8, 0x80 ;  /* 0x000000000080781c */ /* 0x000fd20000f2e170 */
[----:B01----:R-:W-:Y:S05]  /*1350*/  @P2 BRA `(.L_x_35) ;  /* 0x0000000c00742947 */ /* 0x003fea0003800000 */
[C---:B------:R-:W-:Y:S01]  /*1360*/  SHF.L.U64.HI R6, R3.reuse, 0x4, R0 ;  /* 0x0000000403067819 */ /* 0x040fe20000010200 */
[----:B------:R-:W-:Y:S02]  /*1370*/  IMAD.SHL.U32 R7, R3, 0x10, RZ ;  /* 0x0000001003077824 */ /* 0x000fe400078e00ff */
[----:B------:R-:W-:Y:S02]  /*1380*/  IMAD.MOV.U32 R8, RZ, RZ, R16 ;  /* 0x000000ffff087224 */ /* 0x000fe400078e0010 */
[----:B------:R-:W-:Y:S02]  /*1390*/  IMAD.MOV.U32 R9, RZ, RZ, R17 ;  /* 0x000000ffff097224 */ /* 0x000fe400078e0011 */
[----:B0-----:R-:W-:Y:S02]  /*13a0*/  IMAD.MOV.U32 R29, RZ, RZ, R4 ;  /* 0x000000ffff1d7224 */ /* 0x001fe400078e0004 */
[----:B------:R-:W-:-:S07]  /*13b0*/  IMAD.MOV.U32 R28, RZ, RZ, R5 ;  /* 0x000000ffff1c7224 */ /* 0x000fce00078e0005 */
.L_x_49:
[C---:B------:R-:W-:Y:S01]  /*13c0*/  IMAD.SHL.U32 R10, R3.reuse, 0x8, RZ ;  /* 0x00000008030a7824 */ /* 0x040fe200078e00ff */
[----:B------:R-:W-:Y:S01]  /*13d0*/  SHF.L.U64.HI R12, R3, 0x3, R0 ;  /* 0x00000003030c7819 */ /* 0x000fe20000010200 */
[----:B------:R-:W-:Y:S01]  /*13e0*/  BSSY.RECONVERGENT B4, `(.L_x_36) ;  /* 0x0000032000047945 */ /* 0x000fe20003800200 */
[----:B------:R-:W-:Y:S02]  /*13f0*/  IMAD.MOV.U32 R30, RZ, RZ, R8 ;  /* 0x000000ffff1e7224 */ /* 0x000fe400078e0008 */
[----:B------:R-:W-:Y:S01]  /*1400*/  IADD3 R11, P2, PT, R10, R29, RZ ;  /* 0x0000001d0a0b7210 */ /* 0x000fe20007f5e0ff */
[----:B------:R-:W-:-:S03]  /*1410*/  IMAD.MOV.U32 R23, RZ, RZ, R9 ;  /* 0x000000ffff177224 */ /* 0x000fc600078e0009 */
[----:B------:R-:W-:Y:S01]  /*1420*/  IADD3 RZ, P3, PT, R11, -R32, RZ ;  /* 0x800000200bff7210 */ /* 0x000fe20007f7e0ff */
[----:B------:R-:W-:-:S04]  /*1430*/  IMAD.X R14, R12, 0x1, R28, P2 ;  /* 0x000000010c0e7824 */ /* 0x000fc800010e061c */
[----:B------:R-:W-:-:S05]  /*1440*/  IMAD.X R13, R14, 0x1, ~R31, P3 ;  /* 0x000000010e0d7824 */ /* 0x000fca00018e0e1f */
[----:B------:R-:W-:-:S04]  /*1450*/  ISETP.GE.AND P2, PT, R13, RZ, PT ;  /* 0x000000ff0d00720c */ /* 0x000fc80003f46270 */
[----:B-1----:R-:W-:Y:S02]  /*1460*/  SEL R26, R11, R32, !P2 ;  /* 0x000000200b1a7207 */ /* 0x002fe40005000000 */
[----:B------:R-:W-:Y:S02]  /*1470*/  SEL R27, R14, R31, !P2 ;  /* 0x0000001f0e1b7207 */ /* 0x000fe40005000000 */
[----:B------:R-:W-:Y:S01]  /*1480*/  IADD3 R13, P3, PT, R26, R10, RZ ;  /* 0x0000000a1a0d7210 */ /* 0x000fe20007f7e0ff */
[----:B------:R-:W-:Y:S02]  /*1490*/  IMAD.MOV.U32 R36, RZ, RZ, R26 ;  /* 0x000000ffff247224 */ /* 0x000fe400078e001a */
[----:B------:R-:W-:Y:S01]  /*14a0*/  IMAD.MOV.U32 R37, RZ, RZ, R27 ;  /* 0x000000ffff257224 */ /* 0x000fe200078e001b */
[----:B------:R-:W-:Y:S01]  /*14b0*/  IADD3 RZ, P2, PT, R13, -R32, RZ ;  /* 0x800000200dff7210 */ /* 0x000fe20007f5e0ff */
[----:B0-----:R-:W-:Y:S01]  /*14c0*/  IMAD.X R18, R27, 0x1, R12, P3 ;  /* 0x000000011b127824 */ /* 0x001fe200018e060c */
[----:B------:R-:W-:-:S03]  /*14d0*/  ISETP.EQ.U32.AND P3, PT, R29, R26, PT ;  /* 0x0000001a1d00720c */ /* 0x000fc60003f62070 */
[----:B------:R-:W-:-:S05]  /*14e0*/  IMAD.X R15, R18, 0x1, ~R31, P2 ;  /* 0x00000001120f7824 */ /* 0x000fca00010e0e1f */
[----:B------:R-:W-:-:S04]  /*14f0*/  ISETP.GE.AND P2, PT, R15, RZ, PT ;  /* 0x000000ff0f00720c */ /* 0x000fc80003f46270 */
[----:B------:R-:W-:Y:S02]  /*1500*/  SEL R13, R13, R32, !P2 ;  /* 0x000000200d0d7207 */ /* 0x000fe40005000000 */
[----:B------:R-:W-:Y:S02]  /*1510*/  SEL R15, R18, R31, !P2 ;  /* 0x0000001f120f7207 */ /* 0x000fe40005000000 */
[----:B------:R-:W-:-:S04]  /*1520*/  ISETP.NE.U32.AND P2, PT, R26, R13, PT ;  /* 0x0000000d1a00720c */ /* 0x000fc80003f45070 */
[----:B------:R-:W-:-:S04]  /*1530*/  ISETP.NE.AND.EX P2, PT, R27, R15, PT, P2 ;  /* 0x0000000f1b00720c */ /* 0x000fc80003f45320 */
[----:B------:R-:W-:-:S13]  /*1540*/  ISETP.EQ.OR.EX P2, PT, R28, R27, !P2, P3 ;  /* 0x0000001b1c00720c */ /* 0x000fda0005742730 */
[----:B------:R-:W-:Y:S05]  /*1550*/  @P2 BRA `(.L_x_37) ;  /* 0x0000000000682947 */ /* 0x000fea0003800000 */
[----:B------:R-:W-:Y:S02]  /*1560*/  IMAD.MOV.U32 R30, RZ, RZ, R8 ;  /* 0x000000ffff1e7224 */ /* 0x000fe400078e0008 */
[----:B------:R-:W-:Y:S02]  /*1570*/  IMAD.MOV.U32 R23, RZ, RZ, R9 ;  /* 0x000000ffff177224 */ /* 0x000fe400078e0009 */
[----:B------:R-:W-:Y:S02]  /*1580*/  IMAD.MOV.U32 R36, RZ, RZ, R26 ;  /* 0x000000ffff247224 */ /* 0x000fe400078e001a */
[----:B------:R-:W-:-:S07]  /*1590*/  IMAD.MOV.U32 R37, RZ, RZ, R27 ;  /* 0x000000ffff257224 */ /* 0x000fce00078e001b */
.L_x_38:
[----:B------:R-:W-:Y:S02]  /*15a0*/  IMAD.MOV.U32 R20, RZ, RZ, R36 ;  /* 0x000000ffff147224 */ /* 0x000fe400078e0024 */
[----:B------:R-:W-:Y:S02]  /*15b0*/  IMAD.MOV.U32 R21, RZ, RZ, R37 ;  /* 0x000000ffff157224 */ /* 0x000fe400078e0025 */
[----:B------:R-:W-:Y:S02]  /*15c0*/  IMAD.MOV.U32 R18, RZ, RZ, R29 ;  /* 0x000000ffff127224 */ /* 0x000fe400078e001d */
[----:B------:R-:W-:Y:S02]  /*15d0*/  IMAD.MOV.U32 R19, RZ, RZ, R28 ;  /* 0x000000ffff137224 */ /* 0x000fe400078e001c */
[----:B------:R-:W2:Y:S04]  /*15e0*/  LD.E.64 R20, desc[UR36][R20.64] ;  /* 0x0000002414147980 */ /* 0x000ea8000c101b00 */
[----:B------:R-:W2:Y:S01]  /*15f0*/  LD.E.64 R18, desc[UR36][R18.64] ;  /* 0x0000002412127980 */ /* 0x000ea2000c101b00 */
[----:B------:R-:W-:-:S02]  /*1600*/  IMAD.MOV.U32 R24, RZ, RZ, R30 ;  /* 0x000000ffff187224 */ /* 0x000fc400078e001e */
[----:B------:R-:W-:Y:S01]  /*1610*/  IMAD.MOV.U32 R25, RZ, RZ, R23 ;  /* 0x000000ffff197224 */ /* 0x000fe200078e0017 */
[----:B--2---:R-:W-:-:S14]  /*1620*/  DSETP.GEU.AND P2, PT, R20, R18, PT ;  /* 0x000000121400722a */ /* 0x004fdc0003f4e000 */
[----:B------:R-:W-:Y:S01]  /*1630*/  @!P2 IADD3 R36, P3, PT, R36, 0x8, RZ ;  /* 0x000000082424a810 */ /* 0x000fe20007f7e0ff */
[----:B------:R0:W-:Y:S01]  /*1640*/  @!P2 STG.E.64 desc[UR36][R24.64], R20 ;  /* 0x000000141800a986 */ /* 0x0001e2000c101b24 */
[----:B------:R-:W-:-:S03]  /*1650*/  @P2 IADD3 R29, P4, PT, R29, 0x8, RZ ;  /* 0x000000081d1d2810 */ /* 0x000fc60007f9e0ff */
[----:B------:R0:W-:Y:S01]  /*1660*/  @P2 STG.E.64 desc[UR36][R24.64], R18 ;  /* 0x0000001218002986 */ /* 0x0001e2000c101b24 */
[----:B------:R-:W-:Y:S01]  /*1670*/  @!P2 IMAD.X R37, RZ, RZ, R37, P3 ;  /* 0x000000ffff25a224 */ /* 0x000fe200018e0625 */
[----:B------:R-:W-:Y:S01]  /*1680*/  ISETP.NE.U32.AND P3, PT, R29, R26, PT ;  /* 0x0000001a1d00720c */ /* 0x000fe20003f65070 */
[----:B------:R-:W-:Y:S01]  /*1690*/  @P2 IMAD.X R28, RZ, RZ, R28, P4 ;  /* 0x000000ffff1c2224 */ /* 0x000fe200020e061c */
[----:B------:R-:W-:Y:S02]  /*16a0*/  ISETP.NE.U32.AND P2, PT, R36, R13, PT ;  /* 0x0000000d2400720c */ /* 0x000fe40003f45070 */
[----:B------:R-:W-:Y:S02]  /*16b0*/  IADD3 R30, P4, PT, R24, 0x8, RZ ;  /* 0x00000008181e7810 */ /* 0x000fe40007f9e0ff */
[----:B------:R-:W-:Y:S02]  /*16c0*/  ISETP.NE.AND.EX P2, PT, R37, R15, PT, P2 ;  /* 0x0000000f2500720c */ /* 0x000fe40003f45320 */
[----:B------:R-:W-:Y:S01]  /*16d0*/  ISETP.NE.AND.EX P3, PT, R28, R27, PT, P3 ;  /* 0x0000001b1c00720c */ /* 0x000fe20003f65330 */
[----:B------:R-:W-:-:S12]  /*16e0*/  IMAD.X R23, RZ, RZ, R25, P4 ;  /* 0x000000ffff177224 */ /* 0x000fd800020e0619 */
[----:B0-----:R-:W-:Y:S05]  /*16f0*/  @P2 BRA P3, `(.L_x_38) ;  /* 0xfffffffc00a82947 */ /* 0x001fea000183ffff */
.L_x_37:
[----:B------:R-:W-:Y:S05]  /*1700*/  BSYNC.RECONVERGENT B4 ;  /* 0x0000000000047941 */ /* 0x000fea0003800200 */
.L_x_36:
[----:B------:R-:W-:Y:S01]  /*1710*/  IADD3 R33, P2, PT, -R29, R26, RZ ;  /* 0x0000001a1d217210 */ /* 0x000fe20007f5e1ff */
[----:B------:R-:W-:Y:S04]  /*1720*/  BSSY.RECONVERGENT B4, `(.L_x_39) ;  /* 0x000004c000047945 */ /* 0x000fe80003800200 */
[----:B------:R-:W-:-:S05]  /*1730*/  IMAD.X R38, R27, 0x1, ~R28, P2 ;  /* 0x000000011b267824 */ /* 0x000fca00010e0e1c */
[--C-:B------:R-:W-:Y:S02]  /*1740*/  SHF.R.S64 R35, R33, 0x3, R38.reuse ;  /* 0x0000000321237819 */ /* 0x100fe40000001026 */
[----:B------:R-:W-:Y:S02]  /*1750*/  SHF.R.S32.HI R34, RZ, 0x3, R38 ;  /* 0x00000003ff227819 */ /* 0x000fe40000011426 */
[----:B------:R-:W-:-:S04]  /*1760*/  ISETP.GE.U32.AND P2, PT, R35, 0x1, PT ;  /* 0x000000012300780c */ /* 0x000fc80003f46070 */
[----:B------:R-:W-:-:S13]  /*1770*/  ISETP.GE.AND.EX P2, PT, R34, RZ, PT, P2 ;  /* 0x000000ff2200720c */ /* 0x000fda0003f46320 */
[----:B------:R-:W-:Y:S05]  /*1780*/  @!P2 BRA `(.L_x_40) ;  /* 0x000000040014a947 */ /* 0x000fea0003800000 */
[C---:B------:R-:W-:Y:S01]  /*1790*/  LOP3.LUT R26, R35.reuse, 0x3, RZ, 0xc0, !PT ;  /* 0x00000003231a7812 */ /* 0x040fe200078ec0ff */
[----:B------:R-:W-:Y:S01]  /*17a0*/  BSSY.RECONVERGENT B5, `(.L_x_41) ;  /* 0x000002d000057945 */ /* 0x000fe20003800200 */
[----:B------:R-:W-:Y:S01]  /*17b0*/  ISETP.GE.U32.AND P2, PT, R35, 0x4, PT ;  /* 0x000000042300780c */ /* 0x000fe20003f46070 */
[----:B------:R-:W-:Y:S01]  /*17c0*/  IMAD.MOV.U32 R41, RZ, RZ, R30 ;  /* 0x000000ffff297224 */ /* 0x000fe200078e001e */
[----:B------:R-:W-:Y:S01]  /*17d0*/  ISETP.NE.U32.AND P3, PT, R26, RZ, PT ;  /* 0x000000ff1a00720c */ /* 0x000fe20003f65070 */
[----:B------:R-:W-:Y:S01]  /*17e0*/  IMAD.MOV.U32 R44, RZ, RZ, R23 ;  /* 0x000000ffff2c7224 */ /* 0x000fe200078e0017 */
[----:B------:R-:W-:Y:S01]  /*17f0*/  ISETP.GE.U32.AND.EX P2, PT, R34, RZ, PT, P2 ;  /* 0x000000ff2200720c */ /* 0x000fe20003f46120 */
[----:B------:R-:W-:Y:S01]  /*1800*/  IMAD.MOV.U32 R42, RZ, RZ, R29 ;  /* 0x000000ffff2a7224 */ /* 0x000fe200078e001d */
[----:B------:R-:W-:Y:S01]  /*1810*/  ISETP.NE.AND.EX P3, PT, RZ, RZ, PT, P3 ;  /* 0x000000ffff00720c */ /* 0x000fe20003f65330 */
[----:B------:R-:W-:Y:S02]  /*1820*/  IMAD.MOV.U32 R43, RZ, RZ, R28 ;  /* 0x000000ffff2b7224 */ /* 0x000fe400078e001c */
[----:B------:R-:W-:-:S02]  /*1830*/  IMAD.MOV.U32 R39, RZ, RZ, R35 ;  /* 0x000000ffff277224 */ /* 0x000fc400078e0023 */
[----:B------:R-:W-:-:S08]  /*1840*/  IMAD.MOV.U32 R40, RZ, RZ, R34 ;  /* 0x000000ffff287224 */ /* 0x000fd000078e0022 */
[----:B------:R-:W-:Y:S05]  /*1850*/  @!P3 BRA `(.L_x_42) ;  /* 0x000000000084b947 */ /* 0x000fea0003800000 */
[----:B------:R-:W-:Y:S02]  /*1860*/  IMAD.MOV.U32 R18, RZ, RZ, R29 ;  /* 0x000000ffff127224 */ /* 0x000fe400078e001d */
[----:B------:R-:W-:-:S05]  /*1870*/  IMAD.MOV.U32 R19, RZ, RZ, R28 ;  /* 0x000000ffff137224 */ /* 0x000fca00078e001c */
[----:B------:R-:W2:Y:S01]  /*1880*/  LD.E.64 R24, desc[UR36][R18.64] ;  /* 0x0000002412187980 */ /* 0x000ea2000c101b00 */
[----:B------:R-:W-:Y:S01]  /*1890*/  IMAD.MOV.U32 R20, RZ, RZ, R30 ;  /* 0x000000ffff147224 */ /* 0x000fe200078e001e */
[----:B------:R-:W-:Y:S01]  /*18a0*/  ISETP.NE.U32.AND P3, PT, R26, 0x1, PT ;  /* 0x000000011a00780c */ /* 0x000fe20003f65070 */
[----:B------:R-:W-:Y:S01]  /*18b0*/  IMAD.MOV.U32 R21, RZ, RZ, R23 ;  /* 0x000000ffff157224 */ /* 0x000fe200078e0017 */
[----:B------:R-:W-:Y:S02]  /*18c0*/  IADD3 R42, P4, PT, R29, 0x8, RZ ;  /* 0x000000081d2a7810 */ /* 0x000fe40007f9e0ff */
[----:B------:R-:W-:Y:S02]  /*18d0*/  ISETP.NE.AND.EX P3, PT, RZ, RZ, PT, P3 ;  /* 0x000000ffff00720c */ /* 0x000fe40003f65330 */
[----:B------:R-:W-:Y:S01]  /*18e0*/  IADD3 R41, P5, PT, R30, 0x8, RZ ;  /* 0x000000081e297810 */ /* 0x000fe20007fbe0ff */
[----:B------:R-:W-:Y:S01]  /*18f0*/  IMAD.X R43, RZ, RZ, R28, P4 ;  /* 0x000000ffff2b7224 */ /* 0x000fe200020e061c */
[----:B------:R-:W-:-:S03]  /*1900*/  IADD3 R39, P6, PT, R35, -0x1, RZ ;  /* 0xffffffff23277810 */ /* 0x000fc60007fde0ff */
[----:B------:R-:W-:Y:S01]  /*1910*/  IMAD.X R44, RZ, RZ, R23, P5 ;  /* 0x000000ffff2c7224 */ /* 0x000fe200028e0617 */
[----:B------:R-:W-:Y:S01]  /*1920*/  IADD3.X R40, PT, PT, R34, -0x1, RZ, P6, !PT ;  /* 0xffffffff22287810 */ /* 0x000fe200037fe4ff */
[----:B--2---:R0:W-:Y:S04]  /*1930*/  STG.E.64 desc[UR36][R20.64], R24 ;  /* 0x0000001814007986 */ /* 0x0041e8000c101b24 */
[----:B------:R-:W-:Y:S05]  /*1940*/  @!P3 BRA `(.L_x_42) ;  /* 0x000000000048b947 */ /* 0x000fea0003800000 */
[----:B0-----:R-:W2:Y:S01]  /*1950*/  LD.E.64 R24, desc[UR36][R18.64+0x8] ;  /* 0x0000082412187980 */ /* 0x001ea2000c101b00 */
[----:B------:R-:W-:-:S04]  /*1960*/  ISETP.NE.U32.AND P3, PT, R26, 0x2, PT ;  /* 0x000000021a00780c */ /* 0x000fc80003f65070 */
[----:B------:R-:W-:Y:S01]  /*1970*/  ISETP.NE.AND.EX P3, PT, RZ, RZ, PT, P3 ;  /* 0x000000ffff00720c */ /* 0x000fe20003f65330 */
[----:B--2---:R1:W-:-:S12]  /*1980*/  STG.E.64 desc[UR36][R20.64+0x8], R24 ;  /* 0x0000081814007986 */ /* 0x0043d8000c101b24 */
[----:B------:R-:W2:Y:S01]  /*1990*/  @P3 LD.E.64 R26, desc[UR36][R18.64+0x10] ;  /* 0x00001024121a3980 */ /* 0x000ea2000c101b00 */
[C---:B------:R-:W-:Y:S02]  /*19a0*/  IADD3 R42, P4, PT, R29.reuse, 0x10, RZ ;  /* 0x000000101d2a7810 */ /* 0x040fe40007f9e0ff */
[C---:B------:R-:W-:Y:S02]  /*19b0*/  IADD3 R41, P5, PT, R30.reuse, 0x10, RZ ;  /* 0x000000101e297810 */ /* 0x040fe40007fbe0ff */
[----:B------:R-:W-:Y:S01]  /*19c0*/  @P3 IADD3 R42, P6, PT, R29, 0x18, RZ ;  /* 0x000000181d2a3810 */ /* 0x000fe20007fde0ff */
[--C-:B------:R-:W-:Y:S01]  /*19d0*/  IMAD.X R43, RZ, RZ, R28.reuse, P4 ;  /* 0x000000ffff2b7224 */ /* 0x100fe200020e061c */
[C---:B------:R-:W-:Y:S01]  /*19e0*/  IADD3 R39, P4, PT, R35.reuse, -0x2, RZ ;  /* 0xfffffffe23277810 */ /* 0x040fe20007f9e0ff */
[----:B------:R-:W-:Y:S01]  /*19f0*/  IMAD.X R44, RZ, RZ, R23, P5 ;  /* 0x000000ffff2c7224 */ /* 0x000fe200028e0617 */
[----:B------:R-:W-:Y:S01]  /*1a00*/  @P3 IADD3 R41, P5, PT, R30, 0x18, RZ ;  /* 0x000000181e293810 */ /* 0x000fe20007fbe0ff */
[----:B------:R-:W-:Y:S01]  /*1a10*/  @P3 IMAD.X R43, RZ, RZ, R28, P6 ;  /* 0x000000ffff2b3224 */ /* 0x000fe200030e061c */
[----:B------:R-:W-:-:S02]  /*1a20*/  @P3 IADD3 R39, P6, PT, R35, -0x3, RZ ;  /* 0xfffffffd23273810 */ /* 0x000fc40007fde0ff */
[C---:B------:R-:W-:Y:S01]  /*1a30*/  IADD3.X R40, PT, PT, R34.reuse, -0x1, RZ, P4, !PT ;  /* 0xffffffff22287810 */ /* 0x040fe200027fe4ff */
[----:B------:R-:W-:Y:S01]  /*1a40*/  @P3 IMAD.X R44, RZ, RZ, R23, P5 ;  /* 0x000000ffff2c3224 */ /* 0x000fe200028e0617 */
[----:B------:R-:W-:Y:S01]  /*1a50*/  @P3 IADD3.X R40, PT, PT, R34, -0x1, RZ, P6, !PT ;  /* 0xffffffff22283810 */ /* 0x000fe200037fe4ff */
[----:B--2---:R1:W-:Y:S08]  /*1a60*/  @P3 STG.E.64 desc[UR36][R20.64+0x10], R26 ;  /* 0x0000101a14003986 */ /* 0x0043f0000c101b24 */
.L_x_42:
[----:B------:R-:W-:Y:S05]  /*1a70*/  BSYNC.RECONVERGENT B5 ;  /* 0x0000000000057941 */ /* 0x000fea0003800200 */
.L_x_41:
[----:B------:R-:W-:Y:S05]  /*1a80*/  @!P2 BRA `(.L_x_40) ;  /* 0x000000000054a947 */ /* 0x000fea0003800000 */
.L_x_43:
[----:B01----:R-:W-:Y:S02]  /*1a90*/  IMAD.MOV.U32 R20, RZ, RZ, R42 ;  /* 0x000000ffff147224 */ /* 0x003fe400078e002a */
[----:B------:R-:W-:-:S05]  /*1aa0*/  IMAD.MOV.U32 R21, RZ, RZ, R43 ;  /* 0x000000ffff157224 */ /* 0x000fca00078e002b */
[----:B--2---:R-:W2:Y:S01]  /*1ab0*/  LD.E.64 R24, desc[UR36][R20.64] ;  /* 0x0000002414187980 */ /* 0x004ea2000c101b00 */
[----:B------:R-:W-:Y:S02]  /*1ac0*/  IMAD.MOV.U32 R18, RZ, RZ, R41 ;  /* 0x000000ffff127224 */ /* 0x000fe400078e0029 */
[----:B------:R-:W-:-:S05]  /*1ad0*/  IMAD.MOV.U32 R19, RZ, RZ, R44 ;  /* 0x000000ffff137224 */ /* 0x000fca00078e002c */
[----:B--2---:R2:W-:Y:S04]  /*1ae0*/  STG.E.64 desc[UR36][R18.64], R24 ;  /* 0x0000001812007986 */ /* 0x0045e8000c101b24 */
[----:B------:R-:W3:Y:S04]  /*1af0*/  LD.E.64 R26, desc[UR36][R20.64+0x8] ;  /* 0x00000824141a7980 */ /* 0x000ee8000c101b00 */
[----:B---3--:R2:W-:Y:S04]  /*1b00*/  STG.E.64 desc[UR36][R18.64+0x8], R26 ;  /* 0x0000081a12007986 */ /* 0x0085e8000c101b24 */
[----:B------:R-:W3:Y:S04]  /*1b10*/  LD.E.64 R28, desc[UR36][R20.64+0x10] ;  /* 0x00001024141c7980 */ /* 0x000ee8000c101b00 */
[----:B---3--:R2:W-:Y:S04]  /*1b20*/  STG.E.64 desc[UR36][R18.64+0x10], R28 ;  /* 0x0000101c12007986 */ /* 0x0085e8000c101b24 */
[----:B------:R-:W3:Y:S01]  /*1b30*/  LD.E.64 R34, desc[UR36][R20.64+0x18] ;  /* 0x0000182414227980 */ /* 0x000ee2000c101b00 */
[----:B------:R-:W-:-:S02]  /*1b40*/  ISETP.GT.U32.AND P2, PT, R39, 0x4, PT ;  /* 0x000000042700780c */ /* 0x000fc40003f44070 */
[----:B------:R-:W-:Y:S02]  /*1b50*/  IADD3 R42, P3, PT, R20, 0x20, RZ ;  /* 0x00000020142a7810 */ /* 0x000fe40007f7e0ff */
[----:B------:R-:W-:Y:S02]  /*1b60*/  ISETP.GT.U32.AND.EX P2, PT, R40, RZ, PT, P2 ;  /* 0x000000ff2800720c */ /* 0x000fe40003f44120 */
[----:B------:R-:W-:Y:S01]  /*1b70*/  IADD3 R41, P4, PT, R18, 0x20, RZ ;  /* 0x0000002012297810 */ /* 0x000fe20007f9e0ff */
[----:B------:R-:W-:Y:S01]  /*1b80*/  IMAD.X R43, RZ, RZ, R21, P3 ;  /* 0x000000ffff2b7224 */ /* 0x000fe200018e0615 */
[----:B------:R-:W-:-:S03]  /*1b90*/  IADD3 R39, P5, PT, R39, -0x4, RZ ;  /* 0xfffffffc27277810 */ /* 0x000fc60007fbe0ff */
[----:B------:R-:W-:Y:S01]  /*1ba0*/  IMAD.X R44, RZ, RZ, R19, P4 ;  /* 0x000000ffff2c7224 */ /* 0x000fe200020e0613 */
[----:B------:R-:W-:Y:S01]  /*1bb0*/  IADD3.X R40, PT, PT, R40, -0x1, RZ, P5, !PT ;  /* 0xffffffff28287810 */ /* 0x000fe20002ffe4ff */
[----:B---3--:R2:W-:Y:S04]  /*1bc0*/  STG.E.64 desc[UR36][R18.64+0x18], R34 ;  /* 0x0000182212007986 */ /* 0x0085e8000c101b24 */
[----:B------:R-:W-:Y:S05]  /*1bd0*/  @P2 BRA `(.L_x_43) ;  /* 0xfffffffc00ac2947 */ /* 0x000fea000383ffff */
.L_x_40:
[----:B------:R-:W-:Y:S05]  /*1be0*/  BSYNC.RECONVERGENT B4 ;  /* 0x0000000000047941 */ /* 0x000fea0003800200 */
.L_x_39:
[----:B------:R-:W-:Y:S01]  /*1bf0*/  IADD3 R13, P2, PT, -R36, R13, RZ ;  /* 0x0000000d240d7210 */ /* 0x000fe20007f5e1ff */
[----:B------:R-:W-:Y:S04]  /*1c00*/  BSSY.RECONVERGENT B4, `(.L_x_44) ;  /* 0x000004a000047945 */ /* 0x000fe80003800200 */
[----:B--2---:R-:W-:-:S05]  /*1c10*/  IMAD.X R18, R15, 0x1, ~R37, P2 ;  /* 0x000000010f127824 */ /* 0x004fca00010e0e25 */
[--C-:B------:R-:W-:Y:S02]  /*1c20*/  SHF.R.S64 R28, R13, 0x3, R18.reuse ;  /* 0x000000030d1c7819 */ /* 0x100fe40000001012 */
[----:B------:R-:W-:Y:S02]  /*1c30*/  SHF.R.S32.HI R29, RZ, 0x3, R18 ;  /* 0x00000003ff1d7819 */ /* 0x000fe40000011412 */
[----:B------:R-:W-:Y:S02]  /*1c40*/  ISETP.GE.U32.AND P2, PT, R28, 0x1, PT ;  /* 0x000000011c00780c */ /* 0x000fe40003f46070 */
[----:B------:R-:W-:Y:S02]  /*1c50*/  IADD3 R18, P3, PT, R30, R33, RZ ;  /* 0x000000211e127210 */ /* 0x000fe40007f7e0ff */
[----:B------:R-:W-:-:S03]  /*1c60*/  ISETP.GE.AND.EX P2, PT, R29, RZ, PT, P2 ;  /* 0x000000ff1d00720c */ /* 0x000fc60003f46320 */
[----:B------:R-:W-:-:S10]  /*1c70*/  IMAD.X R19, R23, 0x1, R38, P3 ;  /* 0x0000000117137824 */ /* 0x000fd400018e0626 */
[----:B------:R-:W-:Y:S05]  /*1c80*/  @!P2 BRA `(.L_x_45) ;  /* 0x000000040004a947 */ /* 0x000fea0003800000 */
[C---:B01----:R-:W-:Y:S01]  /*1c90*/  LOP3.LUT R24, R28.reuse, 0x3, RZ, 0xc0, !PT ;  /* 0x000000031c187812 */ /* 0x043fe200078ec0ff */
        /* <DEDUP_REMOVED lines=12> */
[----:B------:R-:W2:Y:S01]  /*1d60*/  LD.E.64 R20, desc[UR36][R36.64] ;  /* 0x0000002424147980 */ /* 0x000ea2000c101b00 */
[----:B------:R-:W-:Y:S02]  /*1d70*/  ISETP.NE.U32.AND P3, PT, R24, 0x1, PT ;  /* 0x000000011800780c */ /* 0x000fe40003f65070 */
        /* <DEDUP_REMOVED lines=15> */
[----:B------:R-:W-:Y:S02]  /*1e70*/  @P3 IADD3 R23, P6, PT, R36, 0x18, RZ ;  /* 0x0000001824173810 */ /* 0x000fe40007fde0ff */
[----:B------:R-:W-:Y:S01]  /*1e80*/  IADD3 R13, P5, PT, R28, -0x2, RZ ;  /* 0xfffffffe1c0d7810 */ /* 0x000fe20007fbe0ff */
[--C-:B------:R-:W-:Y:S01]  /*1e90*/  IMAD.X R26, RZ, RZ, R37.reuse, P4 ;  /* 0x000000ffff1a7224 */ /* 0x100fe200020e0625 */
[C---:B------:R-:W-:Y:S01]  /*1ea0*/  IADD3 R30, P4, PT, R18.reuse, 0x10, RZ ;  /* 0x00000010121e7810 */ /* 0x040fe20007f9e0ff */
[----:B------:R-:W-:Y:S01]  /*1eb0*/  @P3 IMAD.X R26, RZ, RZ, R37, P6 ;  /* 0x000000ffff1a3224 */ /* 0x000fe200030e0625 */
[----:B------:R-:W-:Y:S02]  /*1ec0*/  @P3 IADD3 R30, P6, PT, R18, 0x18, RZ ;  /* 0x00000018121e3810 */ /* 0x000fe40007fde0ff */
[----:B------:R-:W-:Y:S01]  /*1ed0*/  IADD3.X R15, PT, PT, R29, -0x1, RZ, P5, !PT ;  /* 0xffffffff1d0f7810 */ /* 0x000fe20002ffe4ff */
[--C-:B------:R-:W-:Y:S01]  /*1ee0*/  IMAD.X R27, RZ, RZ, R19.reuse, P4 ;  /* 0x000000ffff1b7224 */ /* 0x100fe200020e0613 */
[----:B------:R-:W-:Y:S01]  /*1ef0*/  @P3 IADD3 R13, P4, PT, R28, -0x3, RZ ;  /* 0xfffffffd1c0d3810 */ /* 0x000fe20007f9e0ff */
[----:B------:R-:W-:-:S03]  /*1f00*/  @P3 IMAD.X R27, RZ, RZ, R19, P6 ;  /* 0x000000ffff1b3224 */ /* 0x000fc600030e0613 */
[----:B------:R-:W-:Y:S01]  /*1f10*/  @P3 IADD3.X R15, PT, PT, R29, -0x1, RZ, P4, !PT ;  /* 0xffffffff1d0f3810 */ /* 0x000fe200027fe4ff */
[----:B--2---:R1:W-:Y:S08]  /*1f20*/  @P3 STG.E.64 desc[UR36][R18.64+0x10], R24 ;  /* 0x0000101812003986 */ /* 0x0043f0000c101b24 */
.L_x_47:
[----:B------:R-:W-:Y:S05]  /*1f30*/  BSYNC.RECONVERGENT B5 ;  /* 0x0000000000057941 */ /* 0x000fea0003800200 */
.L_x_46:
[----:B------:R-:W-:Y:S05]  /*1f40*/  @!P2 BRA `(.L_x_45) ;  /* 0x000000000054a947 */ /* 0x000fea0003800000 */
.L_x_48:
[----:B01----:R-:W-:Y:S02]  /*1f50*/  IMAD.MOV.U32 R20, RZ, RZ, R23 ;  /* 0x000000ffff147224 */ /* 0x003fe400078e0017 */
[----:B------:R-:W-:-:S05]  /*1f60*/  IMAD.MOV.U32 R21, RZ, RZ, R26 ;  /* 0x000000ffff157224 */ /* 0x000fca00078e001a */
[----:B--2---:R-:W2:Y:S01]  /*1f70*/  LD.E.64 R24, desc[UR36][R20.64] ;  /* 0x0000002414187980 */ /* 0x004ea2000c101b00 */
[----:B------:R-:W-:Y:S02]  /*1f80*/  IMAD.MOV.U32 R18, RZ, RZ, R30 ;  /* 0x000000ffff127224 */ /* 0x000fe400078e001e */
[----:B------:R-:W-:-:S05]  /*1f90*/  IMAD.MOV.U32 R19, RZ, RZ, R27 ;  /* 0x000000ffff137224 */ /* 0x000fca00078e001b */
[----:B--2---:R-:W-:Y:S04]  /*1fa0*/  STG.E.64 desc[UR36][R18.64], R24 ;  /* 0x0000001812007986 */ /* 0x004fe8000c101b24 */
[----:B------:R-:W2:Y:S04]  /*1fb0*/  LD.E.64 R26, desc[UR36][R20.64+0x8] ;  /* 0x00000824141a7980 */ /* 0x000ea8000c101b00 */
[----:B--2---:R0:W-:Y:S04]  /*1fc0*/  STG.E.64 desc[UR36][R18.64+0x8], R26 ;  /* 0x0000081a12007986 */ /* 0x0041e8000c101b24 */
[----:B------:R-:W2:Y:S04]  /*1fd0*/  LD.E.64 R28, desc[UR36][R20.64+0x10] ;  /* 0x00001024141c7980 */ /* 0x000ea8000c101b00 */
[----:B--2---:R2:W-:Y:S04]  /*1fe0*/  STG.E.64 desc[UR36][R18.64+0x10], R28 ;  /* 0x0000101c12007986 */ /* 0x0045e8000c101b24 */
[----:B------:R-:W3:Y:S01]  /*1ff0*/  LD.E.64 R34, desc[UR36][R20.64+0x18] ;  /* 0x0000182414227980 */ /* 0x000ee2000c101b00 */
[----:B------:R-:W-:-:S02]  /*2000*/  ISETP.GT.U32.AND P2, PT, R13, 0x4, PT ;  /* 0x000000040d00780c */ /* 0x000fc40003f44070 */
[----:B------:R-:W-:Y:S02]  /*2010*/  IADD3 R23, P3, PT, R20, 0x20, RZ ;  /* 0x0000002014177810 */ /* 0x000fe40007f7e0ff */
[----:B------:R-:W-:Y:S02]  /*2020*/  ISETP.GT.U32.AND.EX P2, PT, R15, RZ, PT, P2 ;  /* 0x000000ff0f00720c */ /* 0x000fe40003f44120 */
[----:B------:R-:W-:Y:S01]  /*2030*/  IADD3 R30, P4, PT, R18, 0x20, RZ ;  /* 0x00000020121e7810 */ /* 0x000fe20007f9e0ff */
[----:B0-----:R-:W-:Y:S01]  /*2040*/  IMAD.X R26, RZ, RZ, R21, P3 ;  /* 0x000000ffff1a7224 */ /* 0x001fe200018e0615 */
[----:B------:R-:W-:-:S03]  /*2050*/  IADD3 R13, P5, PT, R13, -0x4, RZ ;  /* 0xfffffffc0d0d7810 */ /* 0x000fc60007fbe0ff */
[----:B------:R-:W-:Y:S01]  /*2060*/  IMAD.X R27, RZ, RZ, R19, P4 ;  /* 0x000000ffff1b7224 */ /* 0x000fe200020e0613 */
[----:B------:R-:W-:Y:S01]  /*2070*/  IADD3.X R15, PT, PT, R15, -0x1, RZ, P5, !PT ;  /* 0xffffffff0f0f7810 */ /* 0x000fe20002ffe4ff */
[----:B---3--:R2:W-:Y:S04]  /*2080*/  STG.E.64 desc[UR36][R18.64+0x18], R34 ;  /* 0x0000182212007986 */ /* 0x0085e8000c101b24 */
[----:B------:R-:W-:Y:S05]  /*2090*/  @P2 BRA `(.L_x_48) ;  /* 0xfffffffc00ac2947 */ /* 0x000fea000383ffff */
.L_x_45:
[----:B------:R-:W-:Y:S05]  /*20a0*/  BSYNC.RECONVERGENT B4 ;  /* 0x0000000000047941 */ /* 0x000fea0003800200 */
.L_x_44:
[----:B--2---:R-:W-:Y:S02]  /*20b0*/  IADD3 R29, P2, PT, R11, R10, RZ ;  /* 0x0000000a0b1d7210 */ /* 0x004fe40007f5e0ff */
[----:B------:R-:W-:-:S03]  /*20c0*/  IADD3 R8, P3, PT, R8, R7, RZ ;  /* 0x0000000708087210 */ /* 0x000fc60007f7e0ff */
[----:B------:R-:W-:Y:S01]  /*20d0*/  IMAD.X R28, R14, 0x1, R12, P2 ;  /* 0x000000010e1c7824 */ /* 0x000fe200010e060c */
[----:B------:R-:W-:Y:S01]  /*20e0*/  IADD3 RZ, P2, PT, R29, -R32, RZ ;  /* 0x800000201dff7210 */ /* 0x000fe20007f5e0ff */
[----:B------:R-:W-:-:S04]  /*20f0*/  IMAD.X R9, R9, 0x1, R6, P3 ;  /* 0x0000000109097824 */ /* 0x000fc800018e0606 */
[----:B------:R-:W-:-:S05]  /*2100*/  IMAD.X R10, R28, 0x1, ~R31, P2 ;  /* 0x000000011c0a7824 */ /* 0x000fca00010e0e1f */
[----:B------:R-:W-:-:S13]  /*2110*/  ISETP.GE.AND P2, PT, R10, RZ, PT ;  /* 0x000000ff0a00720c */ /* 0x000fda0003f46270 */
[----:B------:R-:W-:Y:S05]  /*2120*/  @!P2 BRA `(.L_x_49) ;  /* 0xfffffff000a4a947 */ /* 0x000fea000383ffff */
.L_x_35:
[----:B------:R-:W-:Y:S05]  /*2130*/  BSYNC.RECONVERGENT B2 ;  /* 0x0000000000027941 */ /* 0x000fea0003800200 */
.L_x_34:
[C---:B------:R-:W-:Y:S01]  /*2140*/  SHF.L.U64.HI R0, R3.reuse, 0x1, R0 ;  /* 0x0000000103007819 */ /* 0x040fe20000010200 */
[----:B------:R-:W-:-:S05]  /*2150*/  IMAD.SHL.U32 R3, R3, 0x2, RZ ;  /* 0x0000000203037824 */ /* 0x000fca00078e00ff */
[----:B------:R-:W-:-:S04]  /*2160*/  ISETP.GE.U32.AND P2, PT, R3, R2, PT ;  /* 0x000000020300720c */ /* 0x000fc80003f46070 */
[----:B------:R-:W-:-:S13]  /*2170*/  ISETP.GE.AND.EX P2, PT, R0, R22, PT, P2 ;  /* 0x000000160000720c */ /* 0x000fda0003f46320 */
[----:B------:R-:W-:Y:S05]  /*2180*/  @!P2 BRA `(.L_x_50) ;  /* 0xfffffff00060a947 */ /* 0x000fea000383ffff */
[----:B------:R-:W-:Y:S05]  /*2190*/  BSYNC.RECONVERGENT B3 ;  /* 0x0000000000037941 */ /* 0x000fea0003800200 */
.L_x_33:
[----:B------:R-:W-:Y:S05]  /*21a0*/  BRA `(.L_x_51) ;  /* 0x0000001c00dc7947 */ /* 0x000fea0003800000 */
.L_x_32:
[----:B------:R-:W-:Y:S01]  /*21b0*/  PLOP3.LUT P1, PT, PT, PT, PT, 0x8, 0x80 ;  /* 0x000000000080781c */ /* 0x000fe20003f2e170 */
[----:B------:R-:W-:Y:S02]  /*21c0*/  IMAD.MOV.U32 R30, RZ, RZ, 0x20 ;  /* 0x00000020ff1e7424 */ /* 0x000fe400078e00ff */
[----:B------:R-:W-:-:S10]  /*21d0*/  IMAD.MOV.U32 R23, RZ, RZ, RZ ;  /* 0x000000ffff177224 */ /* 0x000fd400078e00ff */
.L_x_84:
[----:B------:R-:W-:Y:S01]  /*21e0*/  BSSY.RECONVERGENT B3, `(.L_x_52) ;  /* 0x00001ed000037945 */ /* 0x000fe20003800200 */
[----:B------:R-:W-:-:S03]  /*21f0*/  PLOP3.LUT P0, PT, P1, PT, PT, 0x80, 0x8 ;  /* 0x000000000008781c */ /* 0x000fc60000f0f070 */
[----:B01----:R-:W-:Y:S10]  /*2200*/  @P1 BRA `(.L_x_53) ;  /* 0x0000001000181947 */ /* 0x003ff40003800000 */
[----:B------:R-:W-:Y:S01]  /*2210*/  BSSY.RECONVERGENT B2, `(.L_x_54) ;  /* 0x0000104000027945 */ /* 0x000fe20003800200 */
[--C-:B------:R-:W-:Y:S02]  /*2220*/  IMAD.MOV.U32 R21, RZ, RZ, R16.reuse ;  /* 0x000000ffff157224 */ /* 0x100fe400078e0010 */
[--C-:B------:R-:W-:Y:S02]  /*2230*/  IMAD.MOV.U32 R20, RZ, RZ, R17.reuse ;  /* 0x000000ffff147224 */ /* 0x100fe400078e0011 */
[----:B------:R-:W-:Y:S02]  /*2240*/  IMAD.MOV.U32 R14, RZ, RZ, R16 ;  /* 0x000000ffff0e7224 */ /* 0x000fe400078e0010 */
[----:B------:R-:W-:Y:S02]  /*2250*/  IMAD.MOV.U32 R15, RZ, RZ, R17 ;  /* 0x000000ffff0f7224 */ /* 0x000fe400078e0011 */
[----:B------:R-:W-:Y:S02]  /*2260*/  IMAD.MOV.U32 R13, RZ, RZ, R4 ;  /* 0x000000ffff0d7224 */ /* 0x000fe400078e0004 */
[----:B------:R-:W-:-:S07]  /*2270*/  IMAD.MOV.U32 R12, RZ, RZ, R5 ;  /* 0x000000ffff0c7224 */ /* 0x000fce00078e0005 */
.L_x_68:
[----:B------:R-:W1:Y:S01]  /*2280*/  LDC R11, c[0x0][0x388] ;  /* 0x0000e200ff0b7b82 */ /* 0x000e620000000800 */
[C---:B------:R-:W-:Y:S01]  /*2290*/  IMAD.SHL.U32 R0, R30.reuse, 0x8, RZ ;  /* 0x000000081e007824 */ /* 0x040fe200078e00ff */
[----:B0-----:R-:W-:Y:S01]  /*22a0*/  SHF.L.U64.HI R26, R30, 0x3, R23 ;  /* 0x000000031e1a7819 */ /* 0x001fe20000010217 */
[----:B------:R-:W-:Y:S01]  /*22b0*/  BSSY.RECONVERGENT B4, `(.L_x_55) ;  /* 0x0000045000047945 */ /* 0x000fe20003800200 */
[----:B------:R-:W-:Y:S02]  /*22c0*/  IMAD.MOV.U32 R45, RZ, RZ, R12 ;  /* 0x000000ffff2d7224 */ /* 0x000fe400078e000c */
[----:B------:R-:W-:-:S05]  /*22d0*/  IADD3 R10, P1, PT, R0, R14, RZ ;  /* 0x0000000e000a7210 */ /* 0x000fca0007f3e0ff */
[----:B------:R-:W-:Y:S02]  /*22e0*/  IMAD.X R9, R26, 0x1, R15, P1 ;  /* 0x000000011a097824 */ /* 0x000fe400008e060f */
[----:B-1----:R-:W-:-:S04]  /*22f0*/  IMAD.WIDE R24, R11, 0x8, R16 ;  /* 0x000000080b187825 */ /* 0x002fc800078e0210 */
[----:B------:R-:W-:Y:S01]  /*2300*/  IMAD.WIDE R6, R11, 0x8, R16 ;  /* 0x000000080b067825 */ /* 0x000fe200078e0210 */
[----:B------:R-:W-:-:S04]  /*2310*/  ISETP.LT.U32.AND P1, PT, R10, R24, PT ;  /* 0x000000180a00720c */ /* 0x000fc80003f21070 */
[CC--:B------:R-:W-:Y:S02]  /*2320*/  ISETP.LT.U32.AND.EX P1, PT, R9.reuse, R25.reuse, PT, P1 ;  /* 0x000000190900720c */ /* 0x0c0fe40003f21110 */
[C---:B------:R-:W-:Y:S02]  /*2330*/  ISETP.GE.U32.AND P4, PT, R10.reuse, R6, PT ;  /* 0x000000060a00720c */ /* 0x040fe40003f86070 */
[----:B------:R-:W-:Y:S02]  /*2340*/  SEL R36, R10, R24, P1 ;  /* 0x000000180a247207 */ /* 0x000fe40000800000 */
[----:B------:R-:W-:Y:S02]  /*2350*/  SEL R37, R9, R25, P1 ;  /* 0x0000001909257207 */ /* 0x000fe40000800000 */
[----:B------:R-:W-:Y:S02]  /*2360*/  IADD3 R3, P3, PT, R36, R0, RZ ;  /* 0x0000000024037210 */ /* 0x000fe40007f7e0ff */
[----:B------:R-:W-:-:S02]  /*2370*/  ISETP.GE.U32.AND P1, PT, R10, R24, PT ;  /* 0x000000180a00720c */ /* 0x000fc40003f26070 */
[----:B------:R-:W-:Y:S01]  /*2380*/  ISETP.LT.U32.AND P2, PT, R3, R24, PT ;  /* 0x000000180300720c */ /* 0x000fe20003f41070 */
[----:B------:R-:W-:Y:S01]  /*2390*/  IMAD.X R27, R37, 0x1, R26, P3 ;  /* 0x00000001251b7824 */ /* 0x000fe200018e061a */
[----:B------:R-:W-:-:S04]  /*23a0*/  ISETP.GE.U32.AND.EX P1, PT, R9, R25, PT, P1 ;  /* 0x000000190900720c */ /* 0x000fc80003f26110 */
[----:B------:R-:W-:-:S04]  /*23b0*/  ISETP.LT.U32.AND.EX P2, PT, R27, R25, PT, P2 ;  /* 0x000000191b00720c */ /* 0x000fc80003f41120 */
[----:B------:R-:W-:Y:S02]  /*23c0*/  SEL R8, R3, R24, P2 ;  /* 0x0000001803087207 */ /* 0x000fe40001000000 */
[----:B------:R-:W-:Y:S02]  /*23d0*/  SEL R6, R27, R25, P2 ;  /* 0x000000191b067207 */ /* 0x000fe40001000000 */
[----:B------:R-:W-:Y:S02]  /*23e0*/  ISETP.NE.U32.AND P3, PT, R36, R8, PT ;  /* 0x000000082400720c */ /* 0x000fe40003f65070 */
[----:B------:R-:W-:Y:S02]  /*23f0*/  ISETP.GE.U32.AND.EX P2, PT, R9, R7, PT, P4 ;  /* 0x000000070900720c */ /* 0x000fe40003f46140 */
[----:B------:R-:W-:Y:S02]  /*2400*/  ISETP.EQ.U32.AND P4, PT, R14, R36, PT ;  /* 0x000000240e00720c */ /* 0x000fe40003f82070 */
[----:B------:R-:W-:-:S02]  /*2410*/  ISETP.NE.AND.EX P3, PT, R37, R6, PT, P3 ;  /* 0x000000062500720c */ /* 0x000fc40003f65330 */
[----:B------:R-:W-:Y:S01]  /*2420*/  IADD3 R7, P5, PT, R0, R21, RZ ;  /* 0x0000001500077210 */ /* 0x000fe20007fbe0ff */
[----:B------:R-:W-:Y:S01]  /*2430*/  IMAD.MOV.U32 R0, RZ, RZ, R13 ;  /* 0x000000ffff007224 */ /* 0x000fe200078e000d */
[----:B------:R-:W-:Y:S02]  /*2440*/  ISETP.EQ.OR.EX P3, PT, R15, R37, !P3, P4 ;  /* 0x000000250f00720c */ /* 0x000fe40005f62740 */
[CC--:B------:R-:W-:Y:S01]  /*2450*/  SEL R35, R7.reuse, R18.reuse, !P1 ;  /* 0x0000001207237207 */ /* 0x0c0fe20004800000 */
[----:B------:R-:W-:Y:S01]  /*2460*/  IMAD.X R3, R26, 0x1, R20, P5 ;  /* 0x000000011a037824 */ /* 0x000fe200028e0614 */
[----:B------:R-:W-:-:S04]  /*2470*/  SEL R34, R7, R18, !P2 ;  /* 0x0000001207227207 */ /* 0x000fc80005000000 */
[CC--:B------:R-:W-:Y:S02]  /*2480*/  SEL R38, R3.reuse, R19.reuse, !P1 ;  /* 0x0000001303267207 */ /* 0x0c0fe40004800000 */
[----:B------:R-:W-:-:S03]  /*2490*/  SEL R33, R3, R19, !P2 ;  /* 0x0000001303217207 */ /* 0x000fc60005000000 */
[----:B------:R-:W-:Y:S05]  /*24a0*/  @P3 BRA `(.L_x_56) ;  /* 0x0000000000943947 */ /* 0x000fea0003800000 */
[----:B------:R-:W-:Y:S02]  /*24b0*/  IMAD.MOV.U32 R39, RZ, RZ, R36 ;  /* 0x000000ffff277224 */ /* 0x000fe400078e0024 */
[----:B------:R-:W-:Y:S02]  /*24c0*/  IMAD.MOV.U32 R41, RZ, RZ, R37 ;  /* 0x000000ffff297224 */ /* 0x000fe400078e0025 */
[----:B------:R-:W-:Y:S02]  /*24d0*/  IMAD.MOV.U32 R40, RZ, RZ, R14 ;  /* 0x000000ffff287224 */ /* 0x000fe400078e000e */
[----:B------:R-:W-:Y:S02]  /*24e0*/  IMAD.MOV.U32 R42, RZ, RZ, R15 ;  /* 0x000000ffff2a7224 */ /* 0x000fe400078e000f */
[----:B------:R-:W-:Y:S02]  /*24f0*/  IMAD.MOV.U32 R0, RZ, RZ, R13 ;  /* 0x000000ffff007224 */ /* 0x000fe400078e000d */
[----:B------:R-:W-:-:S07]  /*2500*/  IMAD.MOV.U32 R45, RZ, RZ, R12 ;  /* 0x000000ffff2d7224 */ /* 0x000fce00078e000c */
.L_x_57:
[----:B------:R-:W2:Y:S04]  /*2510*/  LDG.E.64 R26, desc[UR36][R36.64] ;  /* 0x00000024241a7981 */ /* 0x000ea8000c1e1b00 */
[----:B------:R-:W2:Y:S01]  /*2520*/  LDG.E.64 R24, desc[UR36][R14.64] ;  /* 0x000000240e187981 */ /* 0x000ea2000c1e1b00 */
[----:B------:R-:W-:-:S03]  /*2530*/  IMAD.WIDE R28, R11, 0x8, R16 ;  /* 0x000000080b1c7825 */ /* 0x000fc600078e0210 */
[----:B------:R-:W-:-:S04]  /*2540*/  ISETP.LT.U32.AND P1, PT, R10, R28, PT ;  /* 0x0000001c0a00720c */ /* 0x000fc80003f21070 */
[----:B------:R-:W-:-:S04]  /*2550*/  ISETP.LT.U32.AND.EX P1, PT, R9, R29, PT, P1 ;  /* 0x0000001d0900720c */ /* 0x000fc80003f21110 */
[----:B------:R-:W-:Y:S01]  /*2560*/  SEL R43, R10, R28, P1 ;  /* 0x0000001c0a2b7207 */ /* 0x000fe20000800000 */
[----:B------:R-:W-:Y:S01]  /*2570*/  IMAD.MOV.U32 R28, RZ, RZ, R0 ;  /* 0x000000ffff1c7224 */ /* 0x000fe200078e0000 */
[----:B------:R-:W-:Y:S01]  /*2580*/  SEL R44, R9, R29, P1 ;  /* 0x0000001d092c7207 */ /* 0x000fe20000800000 */
[----:B------:R-:W-:-:S03]  /*2590*/  IMAD.MOV.U32 R29, RZ, RZ, R45 ;  /* 0x000000ffff1d7224 */ /* 0x000fc600078e002d */
[----:B------:R-:W-:-:S05]  /*25a0*/  IADD3 R0, P6, PT, R28, 0x8, RZ ;  /* 0x000000081c007810 */ /* 0x000fca0007fde0ff */
[----:B------:R-:W-:Y:S01]  /*25b0*/  IMAD.X R45, RZ, RZ, R29, P6 ;  /* 0x000000ffff2d7224 */ /* 0x000fe200030e061d */
[----:B--2---:R-:W-:-:S14]  /*25c0*/  DSETP.GEU.AND P4, PT, R26, R24, PT ;  /* 0x000000181a00722a */ /* 0x004fdc0003f8e000 */
[----:B------:R-:W-:Y:S01]  /*25d0*/  @P4 IADD3 R40, P2, PT, R40, 0x8, RZ ;  /* 0x0000000828284810 */ /* 0x000fe20007f5e0ff */
[----:B------:R0:W-:Y:S01]  /*25e0*/  @!P4 ST.E.64 desc[UR36][R28.64], R26 ;  /* 0x0000001a1c00c985 */ /* 0x0001e2000c101b24 */
[----:B------:R-:W-:Y:S02]  /*25f0*/  @!P4 IADD3 R36, P5, PT, R36, 0x8, RZ ;  /* 0x000000082424c810 */ /* 0x000fe40007fbe0ff */
[----:B------:R-:W-:Y:S01]  /*2600*/  ISETP.NE.U32.AND P1, PT, R40, R43, PT ;  /* 0x0000002b2800720c */ /* 0x000fe20003f25070 */
[----:B------:R-:W-:Y:S01]  /*2610*/  @P4 IMAD.X R42, RZ, RZ, R42, P2 ;  /* 0x000000ffff2a4224 */ /* 0x000fe200010e062a */
[----:B------:R-:W-:Y:S01]  /*2620*/  @!P4 IADD3 R39, P2, PT, R39, 0x8, RZ ;  /* 0x000000082727c810 */ /* 0x000fe20007f5e0ff */
[----:B------:R0:W-:Y:S01]  /*2630*/  @P4 ST.E.64 desc[UR36][R28.64], R24 ;  /* 0x000000181c004985 */ /* 0x0001e2000c101b24 */
[----:B------:R-:W-:Y:S01]  /*2640*/  @!P4 IADD3 R35, P3, PT, R35, 0x8, RZ ;  /* 0x000000082323c810 */ /* 0x000fe20007f7e0ff */
[----:B------:R-:W-:Y:S01]  /*2650*/  @!P4 IMAD.X R37, RZ, RZ, R37, P5 ;  /* 0x000000ffff25c224 */ /* 0x000fe200028e0625 */
[----:B------:R-:W-:Y:S01]  /*2660*/  ISETP.NE.AND.EX P1, PT, R42, R44, PT, P1 ;  /* 0x0000002c2a00720c */ /* 0x000fe20003f25310 */
[----:B------:R-:W-:Y:S01]  /*2670*/  @!P4 IMAD.X R41, RZ, RZ, R41, P2 ;  /* 0x000000ffff29c224 */ /* 0x000fe200010e0629 */
[----:B------:R-:W-:Y:S01]  /*2680*/  ISETP.NE.U32.AND P2, PT, R39, R8, PT ;  /* 0x000000082700720c */ /* 0x000fe20003f45070 */
[----:B------:R-:W-:Y:S01]  /*2690*/  @!P4 IMAD.X R38, RZ, RZ, R38, P3 ;  /* 0x000000ffff26c224 */ /* 0x000fe200018e0626 */
[----:B------:R-:W-:-:S02]  /*26a0*/  @P4 IADD3 R14, P5, PT, R14, 0x8, RZ ;  /* 0x000000080e0e4810 */ /* 0x000fc40007fbe0ff */
[----:B------:R-:W-:Y:S02]  /*26b0*/  ISETP.NE.AND.EX P2, PT, R41, R6, PT, P2 ;  /* 0x000000062900720c */ /* 0x000fe40003f45320 */
[----:B------:R-:W-:Y:S01]  /*26c0*/  @P4 IADD3 R21, P3, PT, R21, 0x8, RZ ;  /* 0x0000000815154810 */ /* 0x000fe20007f7e0ff */
[----:B------:R-:W-:-:S04]  /*26d0*/  @P4 IMAD.X R15, RZ, RZ, R15, P5 ;  /* 0x000000ffff0f4224 */ /* 0x000fc800028e060f */
[----:B------:R-:W-:-:S06]  /*26e0*/  @P4 IMAD.X R20, RZ, RZ, R20, P3 ;  /* 0x000000ffff144224 */ /* 0x000fcc00018e0614 */
[----:B0-----:R-:W-:Y:S05]  /*26f0*/  @P2 BRA P1, `(.L_x_57) ;  /* 0xfffffffc00842947 */ /* 0x001fea000083ffff */
.L_x_56:
[----:B------:R-:W-:Y:S05]  /*2700*/  BSYNC.RECONVERGENT B4 ;  /* 0x0000000000047941 */ /* 0x000fea0003800200 */
.L_x_55:
        /* <DEDUP_REMOVED lines=8> */
[----:B------:R-:W-:Y:S01]  /*2790*/  LOP3.LUT R24, R33, 0x3, RZ, 0xc0, !PT ;  /* 0x0000000321187812 */ /* 0x000fe200078ec0ff */
[----:B------:R-:W-:Y:S01]  /*27a0*/  BSSY.RECONVERGENT B5, `(.L_x_60) ;  /* 0x000002b000057945 */ /* 0x000fe20003800200 */
[----:B------:R-:W-:Y:S01]  /*27b0*/  SHF.R.S64 R8, R39, 0x3, R6 ;  /* 0x0000000327087819 */ /* 0x000fe20000001006 */
[----:B------:R-:W-:Y:S01]  /*27c0*/  IMAD.MOV.U32 R34, RZ, RZ, R0 ;  /* 0x000000ffff227224 */ /* 0x000fe200078e0000 */
[----:B------:R-:W-:Y:S01]  /*27d0*/  ISETP.NE.U32.AND P2, PT, R24, RZ, PT ;  /* 0x000000ff1800720c */ /* 0x000fe20003f45070 */
[----:B------:R-:W-:Y:S01]  /*27e0*/  IMAD.MOV.U32 R29, RZ, RZ, R45 ;  /* 0x000000ffff1d7224 */ /* 0x000fe200078e002d */
[----:B------:R-:W-:Y:S01]  /*27f0*/  ISETP.GE.U32.AND P1, PT, R8, 0x4, PT ;  /* 0x000000040800780c */ /* 0x000fe20003f26070 */
[----:B------:R-:W-:Y:S01]  /*2800*/  IMAD.MOV.U32 R42, RZ, RZ, R14 ;  /* 0x000000ffff2a7224 */ /* 0x000fe200078e000e */
[----:B------:R-:W-:Y:S01]  /*2810*/  ISETP.NE.AND.EX P2, PT, RZ, RZ, PT, P2 ;  /* 0x000000ffff00720c */ /* 0x000fe20003f45320 */
[----:B------:R-:W-:Y:S01]  /*2820*/  IMAD.MOV.U32 R43, RZ, RZ, R15 ;  /* 0x000000ffff2b7224 */ /* 0x000fe200078e000f */
[----:B------:R-:W-:Y:S01]  /*2830*/  ISETP.GE.U32.AND.EX P1, PT, R26, RZ, PT, P1 ;  /* 0x000000ff1a00720c */ /* 0x000fe20003f26110 */
[----:B------:R-:W-:-:S10]  /*2840*/  IMAD.MOV.U32 R8, RZ, RZ, R26 ;  /* 0x000000ffff087224 */ /* 0x000fd400078e001a */
[----:B------:R-:W-:Y:S05]  /*2850*/  @!P2 BRA `(.L_x_61) ;  /* 0x00000000007ca947 */ /* 0x000fea0003800000 */
[----:B------:R-:W2:Y:S01]  /*2860*/  LDG.E.64 R20, desc[UR36][R14.64] ;  /* 0x000000240e147981 */ /* 0x000ea2000c1e1b00 */
[----:B------:R-:W-:Y:S01]  /*2870*/  IMAD.MOV.U32 R44, RZ, RZ, R0 ;  /* 0x000000ffff2c7224 */ /* 0x000fe200078e0000 */
        /* <DEDUP_REMOVED lines=8> */
[----:B--2---:R0:W-:Y:S04]  /*2900*/  ST.E.64 desc[UR36][R44.64], R20 ;  /* 0x000000142c007985 */ /* 0x0041e8000c101b24 */
[----:B------:R-:W-:Y:S05]  /*2910*/  @!P2 BRA `(.L_x_61) ;  /* 0x00000000004ca947 */ /* 0x000fea0003800000 */
[----:B0-----:R-:W2:Y:S01]  /*2920*/  LDG.E.64 R20, desc[UR36][R14.64+0x8] ;  /* 0x000008240e147981 */ /* 0x001ea2000c1e1b00 */
[----:B------:R-:W-:-:S04]  /*2930*/  ISETP.NE.U32.AND P2, PT, R24, 0x2, PT ;  /* 0x000000021800780c */ /* 0x000fc80003f45070 */
[----:B------:R-:W-:Y:S01]  /*2940*/  ISETP.NE.AND.EX P2, PT, RZ, RZ, PT, P2 ;  /* 0x000000ffff00720c */ /* 0x000fe20003f45320 */
[----:B--2---:R1:W-:-:S12]  /*2950*/  ST.E.64 desc[UR36][R44.64+0x8], R20 ;  /* 0x000008142c007985 */ /* 0x0043d8000c101b24 */
[----:B------:R-:W2:Y:S01]  /*2960*/  @P2 LDG.E.64 R24, desc[UR36][R14.64+0x10] ;  /* 0x000010240e182981 */ /* 0x000ea2000c1e1b00 */
[----:B------:R-:W-:Y:S02]  /*2970*/  IADD3 R34, P4, PT, R0, 0x10, RZ ;  /* 0x0000001000227810 */ /* 0x000fe40007f9e0ff */
[C---:B------:R-:W-:Y:S02]  /*2980*/  IADD3 R42, P6, PT, R14.reuse, 0x10, RZ ;  /* 0x000000100e2a7810 */ /* 0x040fe40007fde0ff */
[----:B------:R-:W-:Y:S01]  /*2990*/  SHF.R.S64 R8, R39, 0x3, R6 ;  /* 0x0000000327087819 */ /* 0x000fe20000001006 */
[----:B------:R-:W-:Y:S01]  /*29a0*/  IMAD.X R29, RZ, RZ, R45, P4 ;  /* 0x000000ffff1d7224 */ /* 0x000fe200020e062d */
[----:B------:R-:W-:Y:S01]  /*29b0*/  @P2 IADD3 R42, P5, PT, R14, 0x18, RZ ;  /* 0x000000180e2a2810 */ /* 0x000fe20007fbe0ff */
[--C-:B------:R-:W-:Y:S01]  /*29c0*/  IMAD.X R43, RZ, RZ, R15.reuse, P6 ;  /* 0x000000ffff2b7224 */ /* 0x100fe200030e060f */
[----:B------:R-:W-:Y:S02]  /*29d0*/  IADD3 R33, P3, PT, R8, -0x2, RZ ;  /* 0xfffffffe08217810 */ /* 0x000fe40007f7e0ff */
[----:B------:R-:W-:Y:S01]  /*29e0*/  @P2 IADD3 R34, P4, PT, R0, 0x18, RZ ;  /* 0x0000001800222810 */ /* 0x000fe20007f9e0ff */
[----:B------:R-:W-:Y:S01]  /*29f0*/  @P2 IMAD.X R43, RZ, RZ, R15, P5 ;  /* 0x000000ffff2b2224 */ /* 0x000fe200028e060f */
[----:B------:R-:W-:-:S02]  /*2a00*/  @P2 IADD3 R33, P6, PT, R8, -0x3, RZ ;  /* 0xfffffffd08212810 */ /* 0x000fc40007fde0ff */
[C---:B------:R-:W-:Y:S01]  /*2a10*/  IADD3.X R8, PT, PT, R26.reuse, -0x1, RZ, P3, !PT ;  /* 0xffffffff1a087810 */ /* 0x040fe20001ffe4ff */
[----:B------:R-:W-:Y:S01]  /*2a20*/  @P2 IMAD.X R29, RZ, RZ, R45, P4 ;  /* 0x000000ffff1d2224 */ /* 0x000fe200020e062d */
[----:B------:R-:W-:Y:S01]  /*2a30*/  @P2 IADD3.X R8, PT, PT, R26, -0x1, RZ, P6, !PT ;  /* 0xffffffff1a082810 */ /* 0x000fe200037fe4ff */
[----:B--2---:R1:W-:Y:S08]  /*2a40*/  @P2 ST.E.64 desc[UR36][R44.64+0x10], R24 ;  /* 0x000010182c002985 */ /* 0x0043f0000c101b24 */
.L_x_61:
[----:B------:R-:W-:Y:S05]  /*2a50*/  BSYNC.RECONVERGENT B5 ;  /* 0x0000000000057941 */ /* 0x000fea0003800200 */
.L_x_60:
[----:B------:R-:W-:Y:S05]  /*2a60*/  @!P1 BRA `(.L_x_59) ;  /* 0x0000000000549947 */ /* 0x000fea0003800000 */
.L_x_62:
[----:B------:R-:W-:Y:S02]  /*2a70*/  IMAD.MOV.U32 R14, RZ, RZ, R42 ;  /* 0x000000ffff0e7224 */ /* 0x000fe400078e002a */
[----:B------:R-:W-:-:S05]  /*2a80*/  IMAD.MOV.U32 R15, RZ, RZ, R43 ;  /* 0x000000ffff0f7224 */ /* 0x000fca00078e002b */
[----:B--2---:R-:W2:Y:S01]  /*2a90*/  LDG.E.64 R40, desc[UR36][R14.64] ;  /* 0x000000240e287981 */ /* 0x004ea2000c1e1b00 */
[----:B01----:R-:W-:Y:S02]  /*2aa0*/  IMAD.MOV.U32 R20, RZ, RZ, R34 ;  /* 0x000000ffff147224 */ /* 0x003fe400078e0022 */
[----:B------:R-:W-:-:S05]  /*2ab0*/  IMAD.MOV.U32 R21, RZ, RZ, R29 ;  /* 0x000000ffff157224 */ /* 0x000fca00078e001d */
[----:B--2---:R-:W-:Y:S04]  /*2ac0*/  ST.E.64 desc[UR36][R20.64], R40 ;  /* 0x0000002814007985 */ /* 0x004fe8000c101b24 */
[----:B------:R-:W2:Y:S04]  /*2ad0*/  LDG.E.64 R28, desc[UR36][R14.64+0x8] ;  /* 0x000008240e1c7981 */ /* 0x000ea8000c1e1b00 */
[----:B--2---:R0:W-:Y:S04]  /*2ae0*/  ST.E.64 desc[UR36][R20.64+0x8], R28 ;  /* 0x0000081c14007985 */ /* 0x0041e8000c101b24 */
[----:B------:R-:W2:Y:S04]  /*2af0*/  LDG.E.64 R26, desc[UR36][R14.64+0x10] ;  /* 0x000010240e1a7981 */ /* 0x000ea8000c1e1b00 */
[----:B--2---:R2:W-:Y:S04]  /*2b00*/  ST.E.64 desc[UR36][R20.64+0x10], R26 ;  /* 0x0000101a14007985 */ /* 0x0045e8000c101b24 */
[----:B------:R-:W3:Y:S01]  /*2b10*/  LDG.E.64 R24, desc[UR36][R14.64+0x18] ;  /* 0x000018240e187981 */ /* 0x000ee2000c1e1b00 */
[----:B------:R-:W-:-:S02]  /*2b20*/  ISETP.GT.U32.AND P1, PT, R33, 0x4, PT ;  /* 0x000000042100780c */ /* 0x000fc40003f24070 */
[----:B------:R-:W-:Y:S02]  /*2b30*/  IADD3 R42, P2, PT, R14, 0x20, RZ ;  /* 0x000000200e2a7810 */ /* 0x000fe40007f5e0ff */
[----:B------:R-:W-:Y:S02]  /*2b40*/  ISETP.GT.U32.AND.EX P1, PT, R8, RZ, PT, P1 ;  /* 0x000000ff0800720c */ /* 0x000fe40003f24110 */
[----:B------:R-:W-:Y:S01]  /*2b50*/  IADD3 R34, P3, PT, R20, 0x20, RZ ;  /* 0x0000002014227810 */ /* 0x000fe20007f7e0ff */
[----:B------:R-:W-:Y:S01]  /*2b60*/  IMAD.X R43, RZ, RZ, R15, P2 ;  /* 0x000000ffff2b7224 */ /* 0x000fe200010e060f */
[----:B------:R-:W-:-:S03]  /*2b70*/  IADD3 R33, P4, PT, R33, -0x4, RZ ;  /* 0xfffffffc21217810 */ /* 0x000fc60007f9e0ff */
[----:B0-----:R-:W-:Y:S01]  /*2b80*/  IMAD.X R29, RZ, RZ, R21, P3 ;  /* 0x000000ffff1d7224 */ /* 0x001fe200018e0615 */
[----:B------:R-:W-:Y:S01]  /*2b90*/  IADD3.X R8, PT, PT, R8, -0x1, RZ, P4, !PT ;  /* 0xffffffff08087810 */ /* 0x000fe200027fe4ff */
[----:B---3--:R2:W-:Y:S04]  /*2ba0*/  ST.E.64 desc[UR36][R20.64+0x18], R24 ;  /* 0x0000181814007985 */ /* 0x0085e8000c101b24 */
[----:B------:R-:W-:Y:S05]  /*2bb0*/  @P1 BRA `(.L_x_62) ;  /* 0xfffffffc00ac1947 */ /* 0x000fea000383ffff */
.L_x_59:
[----:B------:R-:W-:Y:S05]  /*2bc0*/  BSYNC.RECONVERGENT B4 ;  /* 0x0000000000047941 */ /* 0x000fea0003800200 */
.L_x_58:
[----:B-12---:R-:W-:Y:S01]  /*2bd0*/  IMAD.WIDE R24, R11, 0x8, R16 ;  /* 0x000000080b187825 */ /* 0x006fe200078e0210 */
[C---:B------:R-:W-:Y:S01]  /*2be0*/  SHF.L.U64.HI R28, R30.reuse, 0x3, R23 ;  /* 0x000000031e1c7819 */ /* 0x040fe20000010217 */
[----:B------:R-:W-:Y:S02]  /*2bf0*/  BSSY.RECONVERGENT B4, `(.L_x_63) ;  /* 0x000005c000047945 */ /* 0x000fe40003800200 */
[----:B------:R-:W-:Y:S01]  /*2c00*/  IMAD.SHL.U32 R8, R30, 0x8, RZ ;  /* 0x000000081e087824 */ /* 0x000fe200078e00ff */
[----:B------:R-:W-:-:S04]  /*2c10*/  ISETP.LT.U32.AND P1, PT, R10, R24, PT ;  /* 0x000000180a00720c */ /* 0x000fc80003f21070 */
[CC--:B------:R-:W-:Y:S02]  /*2c20*/  ISETP.LT.U32.AND.EX P3, PT, R9.reuse, R25.reuse, PT, P1 ;  /* 0x000000190900720c */ /* 0x0c0fe40003f61110 */
[CC--:B------:R-:W-:Y:S02]  /*2c30*/  ISETP.GE.U32.AND P1, PT, R10.reuse, R24.reuse, PT ;  /* 0x000000180a00720c */ /* 0x0c0fe40003f26070 */
[----:B------:R-:W-:Y:S02]  /*2c40*/  SEL R11, R10, R24, P3 ;  /* 0x000000180a0b7207 */ /* 0x000fe40001800000 */
[C---:B------:R-:W-:Y:S02]  /*2c50*/  ISETP.GE.U32.AND.EX P2, PT, R9.reuse, R25, PT, P1 ;  /* 0x000000190900720c */ /* 0x040fe40003f46110 */
[----:B------:R-:W-:Y:S02]  /*2c60*/  IADD3 R11, P4, PT, R8, R11, RZ ;  /* 0x0000000b080b7210 */ /* 0x000fe40007f9e0ff */
[----:B------:R-:W-:-:S02]  /*2c70*/  SEL R15, R9, R25, P3 ;  /* 0x00000019090f7207 */ /* 0x000fc40001800000 */
[----:B------:R-:W-:Y:S02]  /*2c80*/  ISETP.GE.U32.AND P1, PT, R11, R24, PT ;  /* 0x000000180b00720c */ /* 0x000fe40003f26070 */
[----:B------:R-:W-:Y:S01]  /*2c90*/  SEL R11, R7, R18, !P2 ;  /* 0x00000012070b7207 */ /* 0x000fe20005000000 */
[----:B------:R-:W-:Y:S01]  /*2ca0*/  IMAD.X R15, R28, 0x1, R15, P4 ;  /* 0x000000011c0f7824 */ /* 0x000fe200020e060f */
[----:B0-----:R-:W-:Y:S02]  /*2cb0*/  SEL R21, R3, R19, !P2 ;  /* 0x0000001303157207 */ /* 0x001fe40005000000 */
[----:B------:R-:W-:Y:S02]  /*2cc0*/  IADD3 R11, P2, PT, R8, R11, RZ ;  /* 0x0000000b080b7210 */ /* 0x000fe40007f5e0ff */
[----:B------:R-:W-:-:S03]  /*2cd0*/  ISETP.GE.U32.AND.EX P1, PT, R15, R25, PT, P1 ;  /* 0x000000190f00720c */ /* 0x000fc60003f26110 */
[----:B------:R-:W-:Y:S01]  /*2ce0*/  IMAD.X R15, R28, 0x1, R21, P2 ;  /* 0x000000011c0f7824 */ /* 0x000fe200010e0615 */
[----:B------:R-:W-:-:S04]  /*2cf0*/  SEL R14, R11, R18, !P1 ;  /* 0x000000120b0e7207 */ /* 0x000fc80004800000 */
[----:B------:R-:W-:Y:S02]  /*2d00*/  SEL R11, R15, R19, !P1 ;  /* 0x000000130f0b7207 */ /* 0x000fe40004800000 */
[----:B------:R-:W-:Y:S02]  /*2d10*/  IADD3 R29, P1, PT, -R35, R14, RZ ;  /* 0x0000000e231d7210 */ /* 0x000fe40007f3e1ff */
[----:B------:R-:W-:-:S03]  /*2d20*/  IADD3 R14, P2, PT, R0, R39, RZ ;  /* 0x00000027000e7210 */ /* 0x000fc60007f5e0ff */
[----:B------:R-:W-:Y:S02]  /*2d30*/  IMAD.X R38, R11, 0x1, ~R38, P1 ;  /* 0x000000010b267824 */ /* 0x000fe400008e0e26 */
[----:B------:R-:W-:-:S03]  /*2d40*/  IMAD.X R15, R45, 0x1, R6, P2 ;  /* 0x000000012d0f7824 */ /* 0x000fc600010e0606 */
        /* <DEDUP_REMOVED lines=18> */
[----:B------:R-:W2:Y:S01]  /*2e70*/  LDG.E.64 R20, desc[UR36][R36.64] ;  /* 0x0000002424147981 */ /* 0x000ea2000c1e1b00 */
        /* <DEDUP_REMOVED lines=16> */
[----:B------:R-:W-:Y:S02]  /*2f80*/  IADD3 R40, P3, PT, R14, 0x10, RZ ;  /* 0x000000100e287810 */ /* 0x000fe40007f7e0ff */
[----:B------:R-:W-:Y:S01]  /*2f90*/  @P2 IADD3 R33, P4, PT, R36, 0x18, RZ ;  /* 0x0000001824212810 */ /* 0x000fe20007f9e0ff */
[----:B------:R-:W-:Y:S01]  /*2fa0*/  IMAD.X R34, RZ, RZ, R37, P6 ;  /* 0x000000ffff227224 */ /* 0x000fe200030e0625 */
        /* <DEDUP_REMOVED lines=8> */
[----:B--2---:R1:W-:Y:S08]  /*3030*/  @P2 ST.E.64 desc[UR36][R14.64+0x10], R26 ;  /* 0x0000101a0e002985 */ /* 0x0043f0000c101b24 */
.L_x_66:
[----:B------:R-:W-:Y:S05]  /*3040*/  BSYNC.RECONVERGENT B5 ;  /* 0x0000000000057941 */ /* 0x000fea0003800200 */
.L_x_65:
[----:B------:R-:W-:Y:S05]  /*3050*/  @!P1 BRA `(.L_x_64) ;  /* 0x0000000000549947 */ /* 0x000fea0003800000 */
.L_x_67:
[----:B01----:R-:W-:Y:S02]  /*3060*/  IMAD.MOV.U32 R20, RZ, RZ, R33 ;  /* 0x000000ffff147224 */ /* 0x003fe400078e0021 */
[----:B------:R-:W-:-:S05]  /*3070*/  IMAD.MOV.U32 R21, RZ, RZ, R34 ;  /* 0x000000ffff157224 */ /* 0x000fca00078e0022 */
[----:B--2---:R-:W2:Y:S01]  /*3080*/  LDG.E.64 R26, desc[UR36][R20.64] ;  /* 0x00000024141a7981 */ /* 0x004ea2000c1e1b00 */
[----:B------:R-:W-:Y:S02]  /*3090*/  IMAD.MOV.U32 R14, RZ, RZ, R40 ;  /* 0x000000ffff0e7224 */ /* 0x000fe400078e0028 */
        /* <DEDUP_REMOVED lines=15> */
[----:B---3--:R2:W-:Y:S04]  /*3190*/  ST.E.64 desc[UR36][R14.64+0x18], R38 ;  /* 0x000018260e007985 */ /* 0x0085e8000c101b24 */
[----:B------:R-:W-:Y:S05]  /*31a0*/  @P1 BRA `(.L_x_67) ;  /* 0xfffffffc00ac1947 */ /* 0x000fea000383ffff */
.L_x_64:
[----:B------:R-:W-:Y:S05]  /*31b0*/  BSYNC.RECONVERGENT B4 ;  /* 0x0000000000047941 */ /* 0x000fea0003800200 */
.L_x_63:
[C---:B012---:R-:W-:Y:S02]  /*31c0*/  IADD3 R14, P1, PT, R8.reuse, R10, RZ ;  /* 0x0000000a080e7210 */ /* 0x047fe40007f3e0ff */
[----:B------:R-:W-:Y:S02]  /*31d0*/  IADD3 R21, P2, PT, R8, R7, RZ ;  /* 0x0000000708157210 */ /* 0x000fe40007f5e0ff */
[----:B------:R-:W-:Y:S01]  /*31e0*/  LEA R13, P3, R30, R13, 0x4 ;  /* 0x0000000d1e0d7211 */ /* 0x000fe200078620ff */
[----:B------:R-:W-:Y:S01]  /*31f0*/  IMAD.X R15, R28, 0x1, R9, P1 ;  /* 0x000000011c0f7824 */ /* 0x000fe200008e0609 */
[----:B------:R-:W-:Y:S01]  /*3200*/  ISETP.GE.U32.AND P1, PT, R14, R24, PT ;  /* 0x000000180e00720c */ /* 0x000fe20003f26070 */
[----:B------:R-:W-:Y:S01]  /*3210*/  IMAD.X R20, R28, 0x1, R3, P2 ;  /* 0x000000011c147824 */ /* 0x000fe200010e0603 */
[----:B------:R-:W-:Y:S02]  /*3220*/  LEA.HI.X R12, R30, R12, R23, 0x4, P3 ;  /* 0x0000000c1e0c7211 */ /* 0x000fe400018f2417 */
[----:B------:R-:W-:-:S13]  /*3230*/  ISETP.GE.U32.AND.EX P1, PT, R15, R25, PT, P1 ;  /* 0x000000190f00720c */ /* 0x000fda0003f26110 */
[----:B------:R-:W-:Y:S05]  /*3240*/  @!P1 BRA `(.L_x_68) ;  /* 0xfffffff0000c9947 */ /* 0x000fea000383ffff */
[----:B------:R-:W-:Y:S05]  /*3250*/  BSYNC.RECONVERGENT B2 ;  /* 0x0000000000027941 */ /* 0x000fea0003800200 */
.L_x_54:
[----:B------:R-:W-:Y:S05]  /*3260*/  BRA `(.L_x_69) ;  /* 0x0000000c00907947 */ /* 0x000fea0003800000 */
.L_x_53:
[C---:B------:R-:W-:Y:S01]  /*3270*/  SHF.L.U64.HI R0, R30.reuse, 0x3, R23 ;  /* 0x000000031e007819 */ /* 0x040fe20000010217 */
[----:B------:R-:W-:Y:S02]  /*3280*/  IMAD.SHL.U32 R3, R30, 0x8, RZ ;  /* 0x000000081e037824 */ /* 0x000fe400078e00ff */
[----:B------:R-:W-:Y:S02]  /*3290*/  IMAD.MOV.U32 R7, RZ, RZ, R16 ;  /* 0x000000ffff077224 */ /* 0x000fe400078e0010 */
[----:B------:R-:W-:Y:S02]  /*32a0*/  IMAD.MOV.U32 R6, RZ, RZ, R17 ;  /* 0x000000ffff067224 */ /* 0x000fe400078e0011 */
[----:B0-----:R-:W-:Y:S02]  /*32b0*/  IMAD.MOV.U32 R27, RZ, RZ, R4 ;  /* 0x000000ffff1b7224 */ /* 0x001fe400078e0004 */
[----:B------:R-:W-:-:S07]  /*32c0*/  IMAD.MOV.U32 R26, RZ, RZ, R5 ;  /* 0x000000ffff1a7224 */ /* 0x000fce00078e0005 */
.L_x_83:
[----:B------:R-:W-:Y:S01]  /*32d0*/  IADD3 R9, P1, PT, R27, R3, RZ ;  /* 0x000000031b097210 */ /* 0x000fe20007f3e0ff */
[----:B------:R-:W-:Y:S01]  /*32e0*/  BSSY.RECONVERGENT B2, `(.L_x_70) ;  /* 0x0000031000027945 */ /* 0x000fe20003800200 */
[----:B01----:R-:W-:Y:S02]  /*32f0*/  IMAD.MOV.U32 R13, RZ, RZ, R6 ;  /* 0x000000ffff0d7224 */ /* 0x003fe400078e0006 */
[----:B------:R-:W-:Y:S01]  /*3300*/  IADD3 RZ, P2, PT, R9, -R32, RZ ;  /* 0x8000002009ff7210 */ /* 0x000fe20007f5e0ff */
[----:B------:R-:W-:-:S04]  /*3310*/  IMAD.X R8, R26, 0x1, R0, P1 ;  /* 0x000000011a087824 */ /* 0x000fc800008e0600 */
[----:B------:R-:W-:-:S05]  /*3320*/  IMAD.X R10, R8, 0x1, ~R31, P2 ;  /* 0x00000001080a7824 */ /* 0x000fca00010e0e1f */
[----:B------:R-:W-:-:S04]  /*3330*/  ISETP.GE.AND P1, PT, R10, RZ, PT ;  /* 0x000000ff0a00720c */ /* 0x000fc80003f26270 */
[-C--:B------:R-:W-:Y:S02]  /*3340*/  SEL R28, R9, R32.reuse, !P1 ;  /* 0x00000020091c7207 */ /* 0x080fe40004800000 */
[----:B------:R-:W-:Y:S02]  /*3350*/  SEL R29, R8, R31, !P1 ;  /* 0x0000001f081d7207 */ /* 0x000fe40004800000 */
[----:B------:R-:W-:Y:S01]  /*3360*/  IADD3 R11, P2, PT, R28, R3, RZ ;  /* 0x000000031c0b7210 */ /* 0x000fe20007f5e0ff */
[----:B------:R-:W-:Y:S02]  /*3370*/  IMAD.MOV.U32 R36, RZ, RZ, R28 ;  /* 0x000000ffff247224 */ /* 0x000fe400078e001c */
[----:B------:R-:W-:Y:S01]  /*3380*/  IMAD.MOV.U32 R37, RZ, RZ, R29 ;  /* 0x000000ffff257224 */ /* 0x000fe200078e001d */
[----:B------:R-:W-:Y:S01]  /*3390*/  IADD3 RZ, P1, PT, R11, -R32, RZ ;  /* 0x800000200bff7210 */ /* 0x000fe20007f3e0ff */
[----:B------:R-:W-:Y:S01]  /*33a0*/  IMAD.X R10, R29, 0x1, R0, P2 ;  /* 0x000000011d0a7824 */ /* 0x000fe200010e0600 */
[----:B------:R-:W-:-:S03]  /*33b0*/  ISETP.EQ.U32.AND P2, PT, R27, R28, PT ;  /* 0x0000001c1b00720c */ /* 0x000fc60003f42070 */
[----:B------:R-:W-:-:S05]  /*33c0*/  IMAD.X R12, R10, 0x1, ~R31, P1 ;  /* 0x000000010a0c7824 */ /* 0x000fca00008e0e1f */
[----:B------:R-:W-:Y:S01]  /*33d0*/  ISETP.GE.AND P1, PT, R12, RZ, PT ;  /* 0x000000ff0c00720c */ /* 0x000fe20003f26270 */
[----:B------:R-:W-:-:S03]  /*33e0*/  IMAD.MOV.U32 R12, RZ, RZ, R7 ;  /* 0x000000ffff0c7224 */ /* 0x000fc600078e0007 */
        /* <DEDUP_REMOVED lines=10> */
.L_x_72:
        /* <DEDUP_REMOVED lines=22> */
.L_x_71:
[----:B------:R-:W-:Y:S05]  /*35f0*/  BSYNC.RECONVERGENT B2 ;  /* 0x0000000000027941 */ /* 0x000fea0003800200 */
.L_x_70:
        /* <DEDUP_REMOVED lines=40> */
[----:B------:R-:W-:Y:S02]  /*3880*/  IADD3 R42, P6, PT, R27, 0x10, RZ ;  /* 0x000000101b2a7810 */ /* 0x000fe40007fde0ff */
[----:B------:R-:W-:Y:S01]  /*3890*/  IADD3 R33, P3, PT, R29, -0x2, RZ ;  /* 0xfffffffe1d217810 */ /* 0x000fe20007f7e0ff */
[--C-:B------:R-:W-:Y:S01]  /*38a0*/  IMAD.X R41, RZ, RZ, R13.reuse, P4 ;  /* 0x000000ffff297224 */ /* 0x100fe200020e060d */
[----:B------:R-:W-:Y:S01]  /*38b0*/  @P2 IADD3 R42, P5, PT, R27, 0x18, RZ ;  /* 0x000000181b2a2810 */ /* 0x000fe20007fbe0ff */
[--C-:B------:R-:W-:Y:S01]  /*38c0*/  IMAD.X R43, RZ, RZ, R26.reuse, P6 ;  /* 0x000000ffff2b7224 */ /* 0x100fe200030e061a */
[----:B------:R-:W-:Y:S02]  /*38d0*/  @P2 IADD3 R40, P4, PT, R12, 0x18, RZ ;  /* 0x000000180c282810 */ /* 0x000fe40007f9e0ff */
[----:B------:R-:W-:Y:S01]  /*38e0*/  @P2 IADD3 R33, P6, PT, R29, -0x3, RZ ;  /* 0xfffffffd1d212810 */ /* 0x000fe20007fde0ff */
[----:B------:R-:W-:Y:S01]  /*38f0*/  @P2 IMAD.X R43, RZ, RZ, R26, P5 ;  /* 0x000000ffff2b2224 */ /* 0x000fe200028e061a */
[C---:B------:R-:W-:Y:S01]  /*3900*/  IADD3.X R39, PT, PT, R28.reuse, -0x1, RZ, P3, !PT ;  /* 0xffffffff1c277810 */ /* 0x040fe20001ffe4ff */
[----:B------:R-:W-:Y:S01]  /*3910*/  @P2 IMAD.X R41, RZ, RZ, R13, P4 ;  /* 0x000000ffff292224 */ /* 0x000fe200020e060d */
[----:B------:R-:W-:Y:S01]  /*3920*/  @P2 IADD3.X R39, PT, PT, R28, -0x1, RZ, P6, !PT ;  /* 0xffffffff1c272810 */ /* 0x000fe200037fe4ff */
[----:B--2---:R1:W-:Y:S08]  /*3930*/  @P2 STG.E.64 desc[UR36][R12.64+0x10], R24 ;  /* 0x000010180c002986 */ /* 0x0043f0000c101b24 */
.L_x_76:
[----:B------:R-:W-:Y:S05]  /*3940*/  BSYNC.RECONVERGENT B4 ;  /* 0x0000000000047941 */ /* 0x000fea0003800200 */
.L_x_75:
[----:B------:R-:W-:Y:S05]  /*3950*/  @!P1 BRA `(.L_x_74) ;  /* 0x0000000000549947 */ /* 0x000fea0003800000 */
.L_x_77:
        /* <DEDUP_REMOVED lines=21> */
.L_x_74:
[----:B------:R-:W-:Y:S05]  /*3ab0*/  BSYNC.RECONVERGENT B2 ;  /* 0x0000000000027941 */ /* 0x000fea0003800200 */
.L_x_73:
[----:B------:R-:W-:Y:S01]  /*3ac0*/  IADD3 RZ, P1, PT, R9, -R32, RZ ;  /* 0x8000002009ff7210 */ /* 0x000fe20007f3e0ff */
[----:B------:R-:W-:Y:S04]  /*3ad0*/  BSSY.RECONVERGENT B2, `(.L_x_78) ;  /* 0x0000055000027945 */ /* 0x000fe80003800200 */
[----:B--2---:R-:W-:-:S05]  /*3ae0*/  IMAD.X R14, R8, 0x1, ~R31, P1 ;  /* 0x00000001080e7824 */ /* 0x004fca00008e0e1f */
[----:B------:R-:W-:-:S04]  /*3af0*/  ISETP.GE.AND P1, PT, R14, RZ, PT ;  /* 0x000000ff0e00720c */ /* 0x000fc80003f26270 */
[----:B------:R-:W-:Y:S02]  /*3b00*/  SEL R14, R9, R32, !P1 ;  /* 0x00000020090e7207 */ /* 0x000fe40004800000 */
[----:B------:R-:W-:Y:S02]  /*3b10*/  SEL R15, R8, R31, !P1 ;  /* 0x0000001f080f7207 */ /* 0x000fe40004800000 */
[----:B01----:R-:W-:-:S05]  /*3b20*/  IADD3 R21, P1, PT, R14, R3, RZ ;  /* 0x000000030e157210 */ /* 0x003fca0007f3e0ff */
[----:B------:R-:W-:Y:S01]  /*3b30*/  IMAD.X R14, R15, 0x1, R0, P1 ;  /* 0x000000010f0e7824 */ /* 0x000fe200008e0600 */
[----:B------:R-:W-:-:S05]  /*3b40*/  IADD3 RZ, P1, PT, R21, -R32, RZ ;  /* 0x8000002015ff7210 */ /* 0x000fca0007f3e0ff */
[----:B------:R-:W-:-:S05]  /*3b50*/  IMAD.X R14, R14, 0x1, ~R31, P1 ;  /* 0x000000010e0e7824 */ /* 0x000fca00008e0e1f */
[----:B------:R-:W-:-:S04]  /*3b60*/  ISETP.GE.AND P1, PT, R14, RZ, PT ;  /* 0x000000ff0e00720c */ /* 0x000fc80003f26270 */
[----:B------:R-:W-:-:S04]  /*3b70*/  SEL R21, R21, R32, !P1 ;  /* 0x0000002015157207 */ /* 0x000fc80004800000 */
[----:B------:R-:W-:-:S05]  /*3b80*/  IADD3 R14, P1, PT, -R36, R21, RZ ;  /* 0x00000015240e7210 */ /* 0x000fca0007f3e1ff */
[----:B------:R-:W-:Y:S01]  /*3b90*/  IMAD.X R15, R10, 0x1, ~R37, P1 ;  /* 0x000000010a0f7824 */ /* 0x000fe200008e0e25 */
[----:B------:R-:W-:-:S04]  /*3ba0*/  IADD3 R10, P2, PT, R12, R11, RZ ;  /* 0x0000000b0c0a7210 */ /* 0x000fc80007f5e0ff */
[--C-:B------:R-:W-:Y:S01]  /*3bb0*/  SHF.R.S64 R25, R14, 0x3, R15.reuse ;  /* 0x000000030e197819 */ /* 0x100fe2000000100f */
[----:B------:R-:W-:Y:S01]  /*3bc0*/  IMAD.X R11, R13, 0x1, R38, P2 ;  /* 0x000000010d0b7824 */ /* 0x000fe200010e0626 */
        /* <DEDUP_REMOVED lines=46> */
.L_x_81:
[----:B------:R-:W-:Y:S05]  /*3eb0*/  BSYNC.RECONVERGENT B4 ;  /* 0x0000000000047941 */ /* 0x000fea0003800200 */
.L_x_80:
[----:B------:R-:W-:Y:S05]  /*3ec0*/  @!P1 BRA `(.L_x_79) ;  /* 0x0000000000549947 */ /* 0x000fea0003800000 */
.L_x_82:
        /* <DEDUP_REMOVED lines=21> */
.L_x_79:
[----:B------:R-:W-:Y:S05]  /*4020*/  BSYNC.RECONVERGENT B2 ;  /* 0x0000000000027941 */ /* 0x000fea0003800200 */
.L_x_78:
[C---:B--2---:R-:W-:Y:S02]  /*4030*/  LEA R27, P1, R30.reuse, R9, 0x3 ;  /* 0x000000091e1b7211 */ /* 0x044fe400078218ff */
[C---:B------:R-:W-:Y:S02]  /*4040*/  LEA R7, P2, R30.reuse, R7, 0x4 ;  /* 0x000000071e077211 */ /* 0x040fe400078420ff */
[C-C-:B------:R-:W-:Y:S02]  /*4050*/  LEA.HI.X R26, R30.reuse, R8, R23.reuse, 0x3, P1 ;  /* 0x000000081e1a7211 */ /* 0x140fe400008f1c17 */
[----:B------:R-:W-:Y:S02]  /*4060*/  IADD3 RZ, P1, PT, R27, -R32, RZ ;  /* 0x800000201bff7210 */ /* 0x000fe40007f3e0ff */
[----:B------:R-:W-:-:S03]  /*4070*/  LEA.HI.X R6, R30, R6, R23, 0x4, P2 ;  /* 0x000000061e067211 */ /* 0x000fc600010f2417 */
[----:B------:R-:W-:-:S05]  /*4080*/  IMAD.X R8, R26, 0x1, ~R31, P1 ;  /* 0x000000011a087824 */ /* 0x000fca00008e0e1f */
[----:B------:R-:W-:-:S13]  /*4090*/  ISETP.GE.AND P1, PT, R8, RZ, PT ;  /* 0x000000ff0800720c */ /* 0x000fda0003f26270 */
[----:B------:R-:W-:Y:S05]  /*40a0*/  @!P1 BRA `(.L_x_83) ;  /* 0xfffffff000889947 */ /* 0x000fea000383ffff */
.L_x_69:
[----:B------:R-:W-:Y:S05]  /*40b0*/  BSYNC.RECONVERGENT B3 ;  /* 0x0000000000037941 */ /* 0x000fea0003800200 */
.L_x_52:
[C---:B------:R-:W-:Y:S01]  /*40c0*/  SHF.L.U64.HI R23, R30.reuse, 0x1, R23 ;  /* 0x000000011e177819 */ /* 0x040fe20000010217 */
[----:B------:R-:W-:Y:S01]  /*40d0*/  IMAD.SHL.U32 R30, R30, 0x2, RZ ;  /* 0x000000021e1e7824 */ /* 0x000fe200078e00ff */
[----:B------:R-:W-:-:S04]  /*40e0*/  PLOP3.LUT P1, PT, P0, PT, PT, 0x8, 0x80 ;  /* 0x000000000080781c */ /* 0x000fc8000072e170 */
[----:B------:R-:W-:-:S04]  /*40f0*/  ISETP.GE.U32.AND P2, PT, R30, R2, PT ;  /* 0x000000021e00720c */ /* 0x000fc80003f46070 */
[----:B------:R-:W-:-:S13]  /*4100*/  ISETP.GE.AND.EX P2, PT, R23, R22, PT, P2 ;  /* 0x000000161700720c */ /* 0x000fda0003f46320 */
[----:B------:R-:W-:Y:S05]  /*4110*/  @!P2 BRA `(.L_x_84) ;  /* 0xffffffe00030a947 */ /* 0x000fea000383ffff */
.L_x_51:
[----:B------:R-:W-:Y:S05]  /*4120*/  BSYNC.RECONVERGENT B0 ;  /* 0x0000000000007941 */ /* 0x000fea0003800200 */
.L_x_31:
[----:B------:R-:W-:Y:S05]  /*4130*/  @P0 BRA `(.L_x_30) ;  /* 0x0000000400100947 */ /* 0x000fea0003800000 */
[C---:B------:R-:W-:Y:S01]  /*4140*/  ISETP.GT.U32.AND P0, PT, R2.reuse, 0x1, PT ;  /* 0x000000010200780c */ /* 0x040fe20003f04070 */
[----:B------:R-:W-:Y:S01]  /*4150*/  BSSY.RECONVERGENT B0, `(.L_x_85) ;  /* 0x000002a000007945 */ /* 0x000fe20003800200 */
[----:B------:R-:W-:Y:S01]  /*4160*/  ISETP.LT.U32.AND P1, PT, R2, 0x1, PT ;  /* 0x000000010200780c */ /* 0x000fe20003f21070 */
[----:B01----:R-:W-:Y:S01]  /*4170*/  IMAD.MOV.U32 R21, RZ, RZ, R16 ;  /* 0x000000ffff157224 */ /* 0x003fe200078e0010 */
[C---:B------:R-:W-:Y:S01]  /*4180*/  ISETP.GT.AND.EX P0, PT, R22.reuse, RZ, PT, P0 ;  /* 0x000000ff1600720c */ /* 0x040fe20003f04300 */
[----:B------:R-:W-:Y:S01]  /*4190*/  IMAD.MOV.U32 R24, RZ, RZ, R17 ;  /* 0x000000ffff187224 */ /* 0x000fe200078e0011 */
[----:B------:R-:W-:Y:S01]  /*41a0*/  ISETP.LT.AND.EX P1, PT, R22, RZ, PT, P1 ;  /* 0x000000ff1600720c */ /* 0x000fe20003f21310 */
[----:B------:R-:W-:Y:S01]  /*41b0*/  IMAD.MOV.U32 R19, RZ, RZ, R4 ;  /* 0x000000ffff137224 */ /* 0x000fe200078e0004 */
[C---:B------:R-:W-:Y:S01]  /*41c0*/  SEL R9, R2.reuse, 0x1, P0 ;  /* 0x0000000102097807 */ /* 0x040fe20000000000 */
[----:B------:R-:W-:Y:S01]  /*41d0*/  IMAD.MOV.U32 R20, RZ, RZ, R5 ;  /* 0x000000ffff147224 */ /* 0x000fe200078e0005 */
[----:B------:R-:W-:-:S02]  /*41e0*/  SEL R3, R2, 0x1, P1 ;  /* 0x0000000102037807 */ /* 0x000fc40000800000 */
[----:B------:R-:W-:Y:S02]  /*41f0*/  LOP3.LUT R9, R9, 0x3, RZ, 0xc0, !PT ;  /* 0x0000000309097812 */ /* 0x000fe400078ec0ff */
[----:B------:R-:W-:Y:S02]  /*4200*/  IADD3 R0, P2, PT, -R3, R2, RZ ;  /* 0x0000000203007210 */ /* 0x000fe40007f5e1ff */
[----:B------:R-:W-:Y:S02]  /*4210*/  SEL R3, R22, RZ, P1 ;  /* 0x000000ff16037207 */ /* 0x000fe40000800000 */
[----:B------:R-:W-:Y:S02]  /*4220*/  ISETP.NE.U32.AND P1, PT, R9, RZ, PT ;  /* 0x000000ff0900720c */ /* 0x000fe40003f25070 */
[----:B------:R-:W-:Y:S01]  /*4230*/  ISETP.GE.U32.AND P0, PT, R0, 0x3, PT ;  /* 0x000000030000780c */ /* 0x000fe20003f06070 */
[----:B------:R-:W-:Y:S01]  /*4240*/  IMAD.X R0, R22, 0x1, ~R3, P2 ;  /* 0x0000000116007824 */ /* 0x000fe200010e0e03 */
[----:B------:R-:W-:-:S04]  /*4250*/  ISETP.NE.AND.EX P1, PT, RZ, RZ, PT, P1 ;  /* 0x000000ffff00720c */ /* 0x000fc80003f25310 */
[----:B------:R-:W-:Y:S01]  /*4260*/  ISETP.GE.U32.AND.EX P0, PT, R0, RZ, PT, P0 ;  /* 0x000000ff0000720c */ /* 0x000fe20003f06100 */
[----:B------:R-:W-:-:S08]  /*4270*/  IMAD.MOV.U32 R0, RZ, RZ, R2 ;  /* 0x000000ffff007224 */ /* 0x000fd000078e0002 */
[----:B------:R-:W-:Y:S05]  /*4280*/  @!P1 BRA `(.L_x_86) ;  /* 0x0000000000589947 */ /* 0x000fea0003800000 */
[----:B------:R-:W-:Y:S01]  /*4290*/  IADD3 R0, P1, PT, -R9, R2, RZ ;  /* 0x0000000209007210 */ /* 0x000fe20007f3e1ff */
[----:B------:R-:W-:Y:S02]  /*42a0*/  IMAD.MOV.U32 R11, RZ, RZ, RZ ;  /* 0x000000ffff0b7224 */ /* 0x000fe400078e00ff */
[----:B------:R-:W-:Y:S02]  /*42b0*/  IMAD.MOV.U32 R21, RZ, RZ, R16 ;  /* 0x000000ffff157224 */ /* 0x000fe400078e0010 */
[----:B------:R-:W-:Y:S02]  /*42c0*/  IMAD.MOV.U32 R24, RZ, RZ, R17 ;  /* 0x000000ffff187224 */ /* 0x000fe400078e0011 */
[----:B------:R-:W-:Y:S02]  /*42d0*/  IMAD.MOV.U32 R19, RZ, RZ, R4 ;  /* 0x000000ffff137224 */ /* 0x000fe400078e0004 */
[----:B------:R-:W-:Y:S02]  /*42e0*/  IMAD.MOV.U32 R20, RZ, RZ, R5 ;  /* 0x000000ffff147224 */ /* 0x000fe400078e0005 */
[----:B------:R-:W-:-:S07]  /*42f0*/  IMAD.X R22, R22, 0x1, ~R11, P1 ;  /* 0x0000000116167824 */ /* 0x000fce00008e0e0b */
.L_x_87:
[----:B0-----:R-:W-:Y:S02]  /*4300*/  IMAD.MOV.U32 R2, RZ, RZ, R19 ;  /* 0x000000ffff027224 */ /* 0x001fe400078e0013 */
[----:B------:R-:W-:-:S06]  /*4310*/  IMAD.MOV.U32 R3, RZ, RZ, R20 ;  /* 0x000000ffff037224 */ /* 0x000fcc00078e0014 */
[----:B------:R-:W2:Y:S01]  /*4320*/  LD.E.64 R2, desc[UR36][R2.64] ;  /* 0x0000002402027980 */ /* 0x000ea2000c101b00 */
[----:B------:R-:W-:Y:S01]  /*4330*/  IMAD.MOV.U32 R6, RZ, RZ, R21 ;  /* 0x000000ffff067224 */ /* 0x000fe200078e0015 */
[----:B------:R-:W-:Y:S01]  /*4340*/  IADD3 R9, P1, PT, R9, -0x1, RZ ;  /* 0xffffffff09097810 */ /* 0x000fe20007f3e0ff */
[----:B------:R-:W-:Y:S01]  /*4350*/  IMAD.MOV.U32 R7, RZ, RZ, R24 ;  /* 0x000000ffff077224 */ /* 0x000fe200078e0018 */
[----:B------:R-:W-:Y:S02]  /*4360*/  IADD3 R19, P2, PT, R19, 0x8, RZ ;  /* 0x0000000813137810 */ /* 0x000fe40007f5e0ff */
[----:B------:R-:W-:Y:S02]  /*4370*/  IADD3.X R11, PT, PT, R11, -0x1, RZ, P1, !PT ;  /* 0xffffffff0b0b7810 */ /* 0x000fe40000ffe4ff */
[----:B------:R-:W-:Y:S01]  /*4380*/  ISETP.NE.U32.AND P1, PT, R9, RZ, PT ;  /* 0x000000ff0900720c */ /* 0x000fe20003f25070 */
[----:B------:R-:W-:Y:S01]  /*4390*/  IMAD.X R20, RZ, RZ, R20, P2 ;  /* 0x000000ffff147224 */ /* 0x000fe200010e0614 */
[----:B------:R-:W-:-:S02]  /*43a0*/  IADD3 R21, P3, PT, R21, 0x8, RZ ;  /* 0x0000000815157810 */ /* 0x000fc40007f7e0ff */
[----:B------:R-:W-:-:S03]  /*43b0*/  ISETP.NE.AND.EX P1, PT, R11, RZ, PT, P1 ;  /* 0x000000ff0b00720c */ /* 0x000fc60003f25310 */
[----:B------:R-:W-:Y:S01]  /*43c0*/  IMAD.X R24, RZ, RZ, R24, P3 ;  /* 0x000000ffff187224 */ /* 0x000fe200018e0618 */
[----:B--2---:R0:W-:Y:S09]  /*43d0*/  STG.E.64 desc[UR36][R6.64], R2 ;  /* 0x0000000206007986 */ /* 0x0041f2000c101b24 */
[----:B------:R-:W-:Y:S05]  /*43e0*/  @P1 BRA `(.L_x_87) ;  /* 0xfffffffc00c41947 */ /* 0x000fea000383ffff */
.L_x_86:
[----:B------:R-:W-:Y:S05]  /*43f0*/  BSYNC.RECONVERGENT B0 ;  /* 0x0000000000007941 */ /* 0x000fea0003800200 */
.L_x_85:
[----:B------:R-:W-:Y:S05]  /*4400*/  @!P0 BRA `(.L_x_30) ;  /* 0x00000000005c8947 */ /* 0x000fea0003800000 */
[----:B------:R-:W-:-:S05]  /*4410*/  IADD3 R0, P0, PT, R0, 0x4, RZ ;  /* 0x0000000400007810 */ /* 0x000fca0007f1e0ff */
[----:B------:R-:W-:-:S08]  /*4420*/  IMAD.X R18, RZ, RZ, R22, P0 ;  /* 0x000000ffff127224 */ /* 0x000fd000000e0616 */
.L_x_88:
[----:B------:R-:W-:Y:S02]  /*4430*/  IMAD.MOV.U32 R14, RZ, RZ, R19 ;  /* 0x000000ffff0e7224 */ /* 0x000fe400078e0013 */
[----:B------:R-:W-:-:S05]  /*4440*/  IMAD.MOV.U32 R15, RZ, RZ, R20 ;  /* 0x000000ffff0f7224 */ /* 0x000fca00078e0014 */
[----:B0-2---:R-:W2:Y:S01]  /*4450*/  LD.E.64 R2, desc[UR36][R14.64] ;  /* 0x000000240e027980 */ /* 0x005ea2000c101b00 */
[----:B------:R-:W-:Y:S02]  /*4460*/  IMAD.MOV.U32 R12, RZ, RZ, R21 ;  /* 0x000000ffff0c7224 */ /* 0x000fe400078e0015 */
[----:B------:R-:W-:-:S05]  /*4470*/  IMAD.MOV.U32 R13, RZ, RZ, R24 ;  /* 0x000000ffff0d7224 */ /* 0x000fca00078e0018 */
[----:B--2---:R2:W-:Y:S04]  /*4480*/  STG.E.64 desc[UR36][R12.64], R2 ;  /* 0x000000020c007986 */ /* 0x0045e8000c101b24 */
[----:B------:R-:W3:Y:S04]  /*4490*/  LD.E.64 R6, desc[UR36][R14.64+0x8] ;  /* 0x000008240e067980 */ /* 0x000ee8000c101b00 */
[----:B---3--:R2:W-:Y:S04]  /*44a0*/  STG.E.64 desc[UR36][R12.64+0x8], R6 ;  /* 0x000008060c007986 */ /* 0x0085e8000c101b24 */
[----:B------:R-:W3:Y:S01]  /*44b0*/  LD.E.64 R8, desc[UR36][R14.64+0x10] ;  /* 0x000010240e087980 */ /* 0x000ee2000c101b00 */
[----:B------:R-:W-:-:S03]  /*44c0*/  IADD3 R0, P0, PT, R0, -0x4, RZ ;  /* 0xfffffffc00007810 */ /* 0x000fc60007f1e0ff */
[----:B---3--:R2:W-:Y:S04]  /*44d0*/  STG.E.64 desc[UR36][R12.64+0x10], R8 ;  /* 0x000010080c007986 */ /* 0x0085e8000c101b24 */
[----:B------:R-:W3:Y:S01]  /*44e0*/  LD.E.64 R10, desc[UR36][R14.64+0x18] ;  /* 0x000018240e0a7980 */ /* 0x000ee2000c101b00 */
[----:B------:R-:W-:Y:S02]  /*44f0*/  IADD3.X R18, PT, PT, R18, -0x1, RZ, P0, !PT ;  /* 0xffffffff12127810 */ /* 0x000fe400007fe4ff */
[----:B------:R-:W-:Y:S02]  /*4500*/  ISETP.GT.U32.AND P0, PT, R0, 0x4, PT ;  /* 0x000000040000780c */ /* 0x000fe40003f04070 */
[----:B------:R-:W-:Y:S02]  /*4510*/  IADD3 R19, P1, PT, R14, 0x20, RZ ;  /* 0x000000200e137810 */ /* 0x000fe40007f3e0ff */
[----:B------:R-:W-:-:S02]  /*4520*/  ISETP.GT.AND.EX P0, PT, R18, RZ, PT, P0 ;  /* 0x000000ff1200720c */ /* 0x000fc40003f04300 */
[----:B------:R-:W-:Y:S01]  /*4530*/  IADD3 R21, P2, PT, R12, 0x20, RZ ;  /* 0x000000200c157810 */ /* 0x000fe20007f5e0ff */
[----:B------:R-:W-:-:S04]  /*4540*/  IMAD.X R20, RZ, RZ, R15, P1 ;  /* 0x000000ffff147224 */ /* 0x000fc800008e060f */
[----:B------:R-:W-:Y:S01]  /*4550*/  IMAD.X R24, RZ, RZ, R13, P2 ;  /* 0x000000ffff187224 */ /* 0x000fe200010e060d */
[----:B---3--:R2:W-:Y:S05]  /*4560*/  STG.E.64 desc[UR36][R12.64+0x18], R10 ;  /* 0x0000180a0c007986 */ /* 0x0085ea000c101b24 */
[----:B------:R-:W-:Y:S05]  /*4570*/  @P0 BRA `(.L_x_88) ;  /* 0xfffffffc00ac0947 */ /* 0x000fea000383ffff */
.L_x_30:
[----:B------:R-:W-:Y:S05]  /*4580*/  BSYNC.RECONVERGENT B1 ;  /* 0x0000000000017941 */ /* 0x000fea0003800200 */
.L_x_29:
[----:B------:R-:W-:-:S04]  /*4590*/  MOV R0, 0x188 ;  /* 0x0000018800007802 */ /* 0x000fc80000000f00 */
[----:B0-2---:R0:W2:Y:S03]  /*45a0*/  LDC.64 R2, c[0x4][R0] ;  /* 0x0100000000027b82 */ /* 0x0050a60000000a00 */
[----:B-1----:R-:W-:-:S07]  /*45b0*/  LEPC R20, `(.L_x_89) ;  /* 0x000000001014794e */ /* 0x002fce0000000000 */
[----:B0-2---:R-:W-:Y:S05]  /*45c0*/  CALL.ABS.NOINC R2 ;  /* 0x0000000002007343 */ /* 0x005fea0003c00000 */
.L_x_89:
[----:B------:R-:W0:Y:S02]  /*45d0*/  LDC.64 R12, c[0x0][0x388] ;  /* 0x0000e200ff0c7b82 */ /* 0x000e240000000a00 */
[----:B0-----:R-:W-:-:S06]  /*45e0*/  IMAD.WIDE R16, R13, 0x8, R16 ;  /* 0x000000080d107825 */ /* 0x001fcc00078e0210 */
[----:B------:R-:W2:Y:S01]  /*45f0*/  LDG.E.64 R16, desc[UR36][R16.64] ;  /* 0x0000002410107981 */ /* 0x000ea2000c1e1b00 */
[----:B------:R-:W-:Y:S01]  /*4600*/  IMAD.SHL.U32 R0, R12, 0x2, RZ ;  /* 0x000000020c007824 */ /* 0x000fe200078e00ff */
[----:B------:R-:W-:Y:S03]  /*4610*/  BSSY.RECONVERGENT B0, `(.L_x_90) ;  /* 0x0000019000007945 */ /* 0x000fe60003800200 */
[----:B------:R-:W2:Y:S02]  /*4620*/  I2F.F64 R2, R0 ;  /* 0x0000000000027312 */ /* 0x000ea40000201c00 */
[----:B--2---:R-:W-:Y:S01]  /*4630*/  DMUL R6, R2, R16 ;  /* 0x0000001002067228 */ /* 0x004fe20000000000 */
[----:B------:R-:W-:-:S05]  /*4640*/  IMAD.MOV.U32 R2, RZ, RZ, 0x1 ;  /* 0x00000001ff027424 */ /* 0x000fca00078e00ff */
[----:B------:R-:W0:Y:S02]  /*4650*/  MUFU.RCP64H R3, R7 ;  /* 0x0000000700037308 */ /* 0x000e240000001800 */
[----:B0-----:R-:W-:-:S08]  /*4660*/  DFMA R4, -R6, R2, 1 ;  /* 0x3ff000000604742b */ /* 0x001fd00000000102 */
[----:B------:R-:W-:-:S08]  /*4670*/  DFMA R4, R4, R4, R4 ;  /* 0x000000040404722b */ /* 0x000fd00000000004 */
[----:B------:R-:W-:Y:S02]  /*4680*/  DFMA R2, R2, R4, R2 ;  /* 0x000000040202722b */ /* 0x000fe40000000002 */
[----:B------:R-:W0:Y:S06]  /*4690*/  I2F.F64 R4, R13 ;  /* 0x0000000d00047312 */ /* 0x000e2c0000201c00 */
[----:B------:R-:W-:-:S08]  /*46a0*/  DFMA R8, -R6, R2, 1 ;  /* 0x3ff000000608742b */ /* 0x000fd00000000102 */
[----:B------:R-:W-:Y:S01]  /*46b0*/  DFMA R2, R2, R8, R2 ;  /* 0x000000080202722b */ /* 0x000fe20000000002 */
[----:B0-----:R-:W-:-:S07]  /*46c0*/  FSETP.GEU.AND P1, PT, |R5|, 6.5827683646048100446e-37, PT ;  /* 0x036000000500780b */ /* 0x001fce0003f2e200 */
[----:B------:R-:W-:-:S08]  /*46d0*/  DMUL R8, R4, R2 ;  /* 0x0000000204087228 */ /* 0x000fd00000000000 */
[----:B------:R-:W-:-:S08]  /*46e0*/  DFMA R10, -R6, R8, R4 ;  /* 0x00000008060a722b */ /* 0x000fd00000000104 */
[----:B------:R-:W-:-:S10]  /*46f0*/  DFMA R2, R2, R10, R8 ;  /* 0x0000000a0202722b */ /* 0x000fd40000000008 */
[----:B------:R-:W-:-:S05]  /*4700*/  FFMA R0, RZ, R7, R3 ;  /* 0x00000007ff007223 */ /* 0x000fca0000000003 */
[----:B------:R-:W-:-:S13]  /*4710*/  FSETP.GT.AND P0, PT, |R0|, 1.469367938527859385e-39, PT ;  /* 0x001000000000780b */ /* 0x000fda0003f04200 */
[----:B------:R-:W-:Y:S05]  /*4720*/  @P0 BRA P1, `(.L_x_91) ;  /* 0x00000000001c0947 */ /* 0x000fea0000800000 */
[----:B------:R-:W-:Y:S01]  /*4730*/  IMAD.MOV.U32 R8, RZ, RZ, R4 ;  /* 0x000000ffff087224 */ /* 0x000fe200078e0004 */
[----:B------:R-:W-:Y:S01]  /*4740*/  MOV R0, 0x4780 ;  /* 0x0000478000007802 */ /* 0x000fe20000000f00 */
[----:B------:R-:W-:Y:S02]  /*4750*/  IMAD.MOV.U32 R11, RZ, RZ, R5 ;  /* 0x000000ffff0b7224 */ /* 0x000fe400078e0005 */
[----:B------:R-:W-:-:S07]  /*4760*/  IMAD.MOV.U32 R3, RZ, RZ, R7 ;  /* 0x000000ffff037224 */ /* 0x000fce00078e0007 */
[----:B------:R-:W-:Y:S05]  /*4770*/  CALL.REL.NOINC `($__internal_0_$__cuda_sm20_div_rn_f64_full) ;  /* 0x0000000400307944 */ /* 0x000fea0003c00000 */
[----:B------:R-:W-:Y:S02]  /*4780*/  IMAD.MOV.U32 R2, RZ, RZ, R10 ;  /* 0x000000ffff027224 */ /* 0x000fe400078e000a */
[----:B------:R-:W-:-:S07]  /*4790*/  IMAD.MOV.U32 R3, RZ, RZ, R11 ;  /* 0x000000ffff037224 */ /* 0x000fce00078e000b */
.L_x_91:
[----:B------:R-:W-:Y:S05]  /*47a0*/  BSYNC.RECONVERGENT B0 ;  /* 0x0000000000007941 */ /* 0x000fea0003800200 */
.L_x_90:
[----:B------:R-:W0:Y:S01]  /*47b0*/  S2R R5, SR_CgaCtaId ;  /* 0x0000000000057919 */ /* 0x000e220000008800 */
[----:B------:R-:W-:-:S04]  /*47c0*/  MOV R0, 0x400 ;  /* 0x0000040000007802 */ /* 0x000fc80000000f00 */
[----:B0-----:R-:W-:-:S05]  /*47d0*/  LEA R9, R5, R0, 0x18 ;  /* 0x0000000005097211 */ /* 0x001fca00078ec0ff */
[----:B------:R0:W1:Y:S02]  /*47e0*/  LDS.64 R4, [R9] ;  /* 0x0000000009047984 */ /* 0x0000640000000a00 */
.L_x_92:
[----:B-1----:R-:W-:Y:S01]  /*47f0*/  DADD R6, R4, R2 ;  /* 0x0000000004067229 */ /* 0x002fe20000000002 */
[----:B------:R-:W-:Y:S09]  /*4800*/  YIELD ;  /* 0x0000000000007946 */ /* 0x000ff20003800000 */
[----:B------:R-:W1:Y:S02]  /*4810*/  ATOMS.CAS.64 R6, [R9], R4, R6 ;  /* 0x000000040906738d */ /* 0x000e640000000406 */
[----:B-1----:R-:W-:Y:S01]  /*4820*/  ISETP.NE.U32.AND P0, PT, R4, R6, PT ;  /* 0x000000060400720c */ /* 0x002fe20003f05070 */
[----:B------:R-:W-:-:S03]  /*4830*/  IMAD.MOV.U32 R4, RZ, RZ, R6 ;  /* 0x000000ffff047224 */ /* 0x000fc600078e0006 */
[----:B------:R-:W-:Y:S01]  /*4840*/  ISETP.NE.AND.EX P0, PT, R5, R7, PT, P0 ;  /* 0x000000070500720c */ /* 0x000fe20003f05300 */
[----:B------:R-:W-:-:S12]  /*4850*/  IMAD.MOV.U32 R5, RZ, RZ, R7 ;  /* 0x000000ffff057224 */ /* 0x000fd800078e0007 */
[----:B------:R-:W-:Y:S05]  /*4860*/  @P0 BRA `(.L_x_92) ;  /* 0xfffffffc00e00947 */ /* 0x000fea000383ffff */
.L_x_4:
[----:B------:R-:W1:Y:S01]  /*4870*/  S2R R0, SR_TID.X ;  /* 0x0000000000007919 */ /* 0x000e620000002100 */
[----:B------:R-:W-:Y:S05]  /*4880*/  WARPSYNC.ALL ;  /* 0x0000000000007948 */ /* 0x000fea0003800000 */
[----:B------:R-:W-:Y:S01]  /*4890*/  BAR.SYNC.DEFER_BLOCKING 0x0 ;  /* 0x0000000000007b1d */ /* 0x000fe20000010000 */
[----:B-1----:R-:W-:-:S13]  /*48a0*/  ISETP.NE.AND P0, PT, R0, RZ, PT ;  /* 0x000000ff0000720c */ /* 0x002fda0003f05270 */
[----:B------:R-:W-:Y:S05]  /*48b0*/  @P0 EXIT ;  /* 0x000000000000094d */ /* 0x000fea0003800000 */
[----:B------:R-:W1:Y:S01]  /*48c0*/  LDCU UR4, c[0x0][0x388] ;  /* 0x00007100ff0477ac */ /* 0x000e620008000800 */
[----:B------:R-:W2:Y:S01]  /*48d0*/  S2UR UR5, SR_CgaCtaId ;  /* 0x00000000000579c3 */ /* 0x000ea20000008800 */
[----:B------:R-:W-:Y:S01]  /*48e0*/  IMAD.MOV.U32 R2, RZ, RZ, 0x1 ;  /* 0x00000001ff027424 */ /* 0x000fe200078e00ff */
[----:B-1----:R-:W1:Y:S01]  /*48f0*/  I2F.F64 R6, UR4 ;  /* 0x0000000400067d12 */ /* 0x002e620008201c00 */
[----:B------:R-:W-:Y:S02]  /*4900*/  UMOV UR4, 0x400 ;  /* 0x0000040000047882 */ /* 0x000fe40000000000 */
[----:B--2---:R-:W-:-:S05]  /*4910*/  ULEA UR4, UR5, UR4, 0x18 ;  /* 0x0000000405047291 */ /* 0x004fca000f8ec0ff */
[----:B-1----:R-:W0:Y:S04]  /*4920*/  MUFU.RCP64H R3, R7 ;  /* 0x0000000700037308 */ /* 0x002e280000001800 */
[----:B------:R-:W1:Y:S01]  /*4930*/  LDS.64 R4, [UR4] ;  /* 0x00000004ff047984 */ /* 0x000e620008000a00 */
[----:B0-----:R-:W-:-:S08]  /*4940*/  DFMA R8, -R6, R2, 1 ;  /* 0x3ff000000608742b */ /* 0x001fd00000000102 */
[----:B------:R-:W-:-:S08]  /*4950*/  DFMA R8, R8, R8, R8 ;  /* 0x000000080808722b */ /* 0x000fd00000000008 */
[----:B------:R-:W-:-:S08]  /*4960*/  DFMA R8, R2, R8, R2 ;  /* 0x000000080208722b */ /* 0x000fd00000000002 */
[----:B------:R-:W-:Y:S01]  /*4970*/  DFMA R2, -R6, R8, 1 ;  /* 0x3ff000000602742b */ /* 0x000fe20000000108 */
[----:B-1----:R-:W-:-:S07]  /*4980*/  FSETP.GEU.AND P1, PT, |R5|, 6.5827683646048100446e-37, PT ;  /* 0x036000000500780b */ /* 0x002fce0003f2e200 */
[----:B------:R-:W-:-:S08]  /*4990*/  DFMA R2, R8, R2, R8 ;  /* 0x000000020802722b */ /* 0x000fd00000000008 */
        /* <DEDUP_REMOVED lines=13> */
.L_x_93:
[----:B------:R-:W0:Y:S01]  /*4a70*/  LDC.64 R4, c[0x0][0x390] ;  /* 0x0000e400ff047b82 */ /* 0x000e220000000a00 */
[----:B------:R-:W1:Y:S02]  /*4a80*/  LDCU.64 UR4, c[0x0][0x398] ;  /* 0x00007300ff0477ac */ /* 0x000e640008000a00 */
[----:B01----:R0:W5:Y:S02]  /*4a90*/  LDG.E.64 R8, desc[UR36][R4.64] ;  /* 0x0000002404087981 */ /* 0x003164000c1e1b00 */
.L_x_94:
[----:B-----5:R-:W-:Y:S01]  /*4aa0*/  DFMA R10, R2, UR4, R8 ;  /* 0x00000004020a7c2b */ /* 0x020fe20008000008 */
[----:B------:R-:W-:Y:S09]  /*4ab0*/  YIELD ;  /* 0x0000000000007946 */ /* 0x000ff20003800000 */
[----:B------:R-:W2:Y:S02]  /*4ac0*/  ATOMG.E.CAS.64.STRONG.GPU PT, R10, [R4], R8, R10 ;  /* 0x00000008040a73a9 */ /* 0x000ea400001ee50a */
[----:B--2---:R-:W-:Y:S01]  /*4ad0*/  ISETP.NE.U32.AND P0, PT, R8, R10, PT ;  /* 0x0000000a0800720c */ /* 0x004fe20003f05070 */
[----:B------:R-:W-:-:S03]  /*4ae0*/  IMAD.MOV.U32 R8, RZ, RZ, R10 ;  /* 0x000000ffff087224 */ /* 0x000fc600078e000a */
[----:B------:R-:W-:Y:S01]  /*4af0*/  ISETP.NE.AND.EX P0, PT, R9, R11, PT, P0 ;  /* 0x0000000b0900720c */ /* 0x000fe20003f05300 */
[----:B------:R-:W-:-:S12]  /*4b00*/  IMAD.MOV.U32 R9, RZ, RZ, R11 ;  /* 0x000000ffff097224 */ /* 0x000fd800078e000b */
[----:B------:R-:W-:Y:S05]  /*4b10*/  @P0 BRA `(.L_x_94) ;  /* 0xfffffffc00e00947 */ /* 0x000fea000383ffff */
[----:B------:R-:W-:Y:S05]  /*4b20*/  EXIT ;  /* 0x000000000000794d */ /* 0x000fea0003800000 */
.L_x_6:
[----:B------:R-:W-:Y:S02]  /*4b30*/  MOV R0, 0x188 ;  /* 0x0000018800007802 */ /* 0x000fe40000000f00 */
[----:B------:R-:W-:Y:S02]  /*4b40*/  CS2R R4, SRZ ;  /* 0x0000000000047805 */ /* 0x000fe4000001ff00 */
[----:B------:R0:W1:Y:S05]  /*4b50*/  LDC.64 R2, c[0x4][R0] ;  /* 0x0100000000027b82 */ /* 0x00006a0000000a00 */
[----:B------:R-:W-:-:S07]  /*4b60*/  LEPC R20, `(.L_x_95) ;  /* 0x000000001014794e */ /* 0x000fce0000000000 */
[----:B01----:R-:W-:Y:S05]  /*4b70*/  CALL.ABS.NOINC R2 ;  /* 0x0000000002007343 */ /* 0x003fea0003c00000 */
.L_x_95:
[----:B------:R-:W0:Y:S01]  /*4b80*/  LDC.64 R8, c[0x4][0x168] ;  /* 0x01005a00ff087b82 */ /* 0x000e220000000a00 */
[----:B------:R-:W-:Y:S01]  /*4b90*/  MOV R0, 0x178 ;  /* 0x0000017800007802 */ /* 0x000fe20000000f00 */
[----:B------:R-:W1:Y:S01]  /*4ba0*/  LDCU.64 UR4, c[0x4][0x170] ;  /* 0x01002e00ff0477ac */ /* 0x000e620008000a00 */
[----:B------:R-:W-:Y:S02]  /*4bb0*/  IMAD.MOV.U32 R6, RZ, RZ, R23 ;  /* 0x000000ffff067224 */ /* 0x000fe400078e0017 */
[----:B------:R-:W-:-:S03]  /*4bc0*/  IMAD.MOV.U32 R7, RZ, RZ, R26 ;  /* 0x000000ffff077224 */ /* 0x000fc600078e001a */
[----:B------:R2:W3:Y:S01]  /*4bd0*/  LDC.64 R2, c[0x4][R0] ;  /* 0x0100000000027b82 */ /* 0x0004e20000000a00 */
[----:B-1----:R-:W-:Y:S02]  /*4be0*/  IMAD.U32 R4, RZ, RZ, UR4 ;  /* 0x00000004ff047e24 */ /* 0x002fe4000f8e00ff */
[----:B------:R-:W-:Y:S01]  /*4bf0*/  IMAD.U32 R5, RZ, RZ, UR5 ;  /* 0x00000005ff057e24 */ /* 0x000fe2000f8e00ff */
[----:B0-----:R2:W-:Y:S06]  /*4c00*/  STL.64 [R1], R8 ;  /* 0x0000000801007387 */ /* 0x0015ec0000100a00 */
[----:B------:R-:W-:-:S07]  /*4c10*/  LEPC R20, `(.L_x_96) ;  /* 0x000000001014794e */ /* 0x000fce0000000000 */
[----:B--23--:R-:W-:Y:S05]  /*4c20*/  CALL.ABS.NOINC R2 ;  /* 0x0000000002007343 */ /* 0x00cfea0003c00000 */
.L_x_96:
[----:B------:R-:W-:Y:S05]  /*4c30*/  BPT.TRAP 0x1 ;  /* 0x000000040000795c */ /* 0x000fea0000300000 */
        .weak           $__internal_0_$__cuda_sm20_div_rn_f64_full
        .type           $__internal_0_$__cuda_sm20_div_rn_f64_full,@function
        .size           $__internal_0_$__cuda_sm20_div_rn_f64_full,(.L_x_109 - $__internal_0_$__cuda_sm20_div_rn_f64_full)
$__internal_0_$__cuda_sm20_div_rn_f64_full:
[C---:B------:R-:W-:Y:S01]  /*4c40*/  FSETP.GEU.AND P0, PT, |R3|.reuse, 1.469367938527859385e-39, PT ;  /* 0x001000000300780b */ /* 0x040fe20003f0e200 */
[--C-:B------:R-:W-:Y:S01]  /*4c50*/  IMAD.MOV.U32 R2, RZ, RZ, R6.reuse ;  /* 0x000000ffff027224 */ /* 0x100fe200078e0006 */
[C---:B------:R-:W-:Y:S01]  /*4c60*/  LOP3.LUT R4, R3.reuse, 0x800fffff, RZ, 0xc0, !PT ;  /* 0x800fffff03047812 */ /* 0x040fe200078ec0ff */
[----:B------:R-:W-:Y:S01]  /*4c70*/  IMAD.MOV.U32 R7, RZ, RZ, R11 ;  /* 0x000000ffff077224 */ /* 0x000fe200078e000b */
[----:B------:R-:W-:Y:S01]  /*4c80*/  LOP3.LUT R16, R3, 0x7ff00000, RZ, 0xc0, !PT ;  /* 0x7ff0000003107812 */ /* 0x000fe200078ec0ff */
[----:B------:R-:W-:Y:S01]  /*4c90*/  IMAD.MOV.U32 R18, RZ, RZ, 0x1ca00000 ;  /* 0x1ca00000ff127424 */ /* 0x000fe200078e00ff */
[----:B------:R-:W-:Y:S01]  /*4ca0*/  LOP3.LUT R5, R4, 0x3ff00000, RZ, 0xfc, !PT ;  /* 0x3ff0000004057812 */ /* 0x000fe200078efcff */
[----:B------:R-:W-:Y:S01]  /*4cb0*/  IMAD.MOV.U32 R4, RZ, RZ, R6 ;  /* 0x000000ffff047224 */ /* 0x000fe200078e0006 */
[C---:B------:R-:W-:Y:S01]  /*4cc0*/  FSETP.GEU.AND P2, PT, |R7|.reuse, 1.469367938527859385e-39, PT ;  /* 0x001000000700780b */ /* 0x040fe20003f4e200 */
[----:B------:R-:W-:Y:S01]  /*4cd0*/  IMAD.MOV.U32 R6, RZ, RZ, R8 ;  /* 0x000000ffff067224 */ /* 0x000fe200078e0008 */
[----:B------:R-:W-:Y:S01]  /*4ce0*/  LOP3.LUT R19, R7, 0x7ff00000, RZ, 0xc0, !PT ;  /* 0x7ff0000007137812 */ /* 0x000fe200078ec0ff */
[----:B------:R-:W-:Y:S01]  /*4cf0*/  IMAD.MOV.U32 R8, RZ, RZ, 0x1 ;  /* 0x00000001ff087424 */ /* 0x000fe200078e00ff */
[----:B------:R-:W-:Y:S01]  /*4d00*/  BSSY.RECONVERGENT B1, `(.L_x_97) ;  /* 0x000004e000017945 */ /* 0x000fe20003800200 */
[----:B------:R-:W-:Y:S01]  /*4d10*/  @!P0 DMUL R4, R2, 8.98846567431157953865e+307 ;  /* 0x7fe0000002048828 */ /* 0x000fe20000000000 */
[----:B------:R-:W-:Y:S01]  /*4d20*/  ISETP.GE.U32.AND P1, PT, R19, R16, PT ;  /* 0x000000101300720c */ /* 0x000fe20003f26070 */
[----:B------:R-:W-:-:S04]  /*4d30*/  IMAD.MOV.U32 R17, RZ, RZ, R19 ;  /* 0x000000ffff117224 */ /* 0x000fc800078e0013 */
[----:B------:R-:W0:Y:S02]  /*4d40*/  MUFU.RCP64H R9, R5 ;  /* 0x0000000500097308 */ /* 0x000e240000001800 */
[----:B------:R-:W-:Y:S02]  /*4d50*/  @!P2 LOP3.LUT R12, R3, 0x7ff00000, RZ, 0xc0, !PT ;  /* 0x7ff00000030ca812 */ /* 0x000fe400078ec0ff */
[----:B------:R-:W-:Y:S02]  /*4d60*/  @!P0 LOP3.LUT R16, R5, 0x7ff00000, RZ, 0xc0, !PT ;  /* 0x7ff0000005108812 */ /* 0x000fe400078ec0ff */
[----:B------:R-:W-:-:S03]  /*4d70*/  @!P2 ISETP.GE.U32.AND P3, PT, R19, R12, PT ;  /* 0x0000000c1300a20c */ /* 0x000fc60003f66070 */
[----:B------:R-:W-:Y:S01]  /*4d80*/  VIADD R21, R16, 0xffffffff ;  /* 0xffffffff10157836 */ /* 0x000fe20000000000 */
[----:B0-----:R-:W-:-:S08]  /*4d90*/  DFMA R10, R8, -R4, 1 ;  /* 0x3ff00000080a742b */ /* 0x001fd00000000804 */
[----:B------:R-:W-:-:S08]  /*4da0*/  DFMA R10, R10, R10, R10 ;  /* 0x0000000a0a0a722b */ /* 0x000fd0000000000a */
[----:B------:R-:W-:Y:S01]  /*4db0*/  DFMA R12, R8, R10, R8 ;  /* 0x0000000a080c722b */ /* 0x000fe20000000008 */
[C---:B------:R-:W-:Y:S01]  /*4dc0*/  @!P2 SEL R11, R18.reuse, 0x63400000, !P3 ;  /* 0x63400000120ba807 */ /* 0x040fe20005800000 */
[----:B------:R-:W-:Y:S01]  /*4dd0*/  IMAD.MOV.U32 R8, RZ, RZ, R6 ;  /* 0x000000ffff087224 */ /* 0x000fe200078e0006 */
[----:B------:R-:W-:Y:S01]  /*4de0*/  SEL R9, R18, 0x63400000, !P1 ;  /* 0x6340000012097807 */ /* 0x000fe20004800000 */
[----:B------:R-:W-:Y:S01]  /*4df0*/  @!P2 IMAD.MOV.U32 R10, RZ, RZ, RZ ;  /* 0x000000ffff0aa224 */ /* 0x000fe200078e00ff */
[--C-:B------:R-:W-:Y:S02]  /*4e00*/  @!P2 LOP3.LUT R11, R11, 0x80000000, R7.reuse, 0xf8, !PT ;  /* 0x800000000b0ba812 */ /* 0x100fe400078ef807 */
[----:B------:R-:W-:Y:S01]  /*4e10*/  LOP3.LUT R9, R9, 0x800fffff, R7, 0xf8, !PT ;  /* 0x800fffff09097812 */ /* 0x000fe200078ef807 */
[----:B------:R-:W-:Y:S01]  /*4e20*/  DFMA R14, R12, -R4, 1 ;  /* 0x3ff000000c0e742b */ /* 0x000fe20000000804 */
[----:B------:R-:W-:-:S06]  /*4e30*/  @!P2 LOP3.LUT R11, R11, 0x100000, RZ, 0xfc, !PT ;  /* 0x001000000b0ba812 */ /* 0x000fcc00078efcff */
[----:B------:R-:W-:Y:S02]  /*4e40*/  @!P2 DFMA R8, R8, 2, -R10 ;  /* 0x400000000808a82b */ /* 0x000fe4000000080a */
[----:B------:R-:W-:-:S08]  /*4e50*/  DFMA R14, R12, R14, R12 ;  /* 0x0000000e0c0e722b */ /* 0x000fd0000000000c */
[----:B------:R-:W-:Y:S01]  /*4e60*/  @!P2 LOP3.LUT R17, R9, 0x7ff00000, RZ, 0xc0, !PT ;  /* 0x7ff000000911a812 */ /* 0x000fe200078ec0ff */
[----:B------:R-:W-:-:S04]  /*4e70*/  DMUL R10, R14, R8 ;  /* 0x000000080e0a7228 */ /* 0x000fc80000000000 */
[----:B------:R-:W-:-:S04]  /*4e80*/  VIADD R20, R17, 0xffffffff ;  /* 0xffffffff11147836 */ /* 0x000fc80000000000 */
[----:B------:R-:W-:Y:S01]  /*4e90*/  DFMA R12, R10, -R4, R8 ;  /* 0x800000040a0c722b */ /* 0x000fe20000000008 */
[----:B------:R-:W-:-:S04]  /*4ea0*/  ISETP.GT.U32.AND P0, PT, R20, 0x7feffffe, PT ;  /* 0x7feffffe1400780c */ /* 0x000fc80003f04070 */
[----:B------:R-:W-:-:S03]  /*4eb0*/  ISETP.GT.U32.OR P0, PT, R21, 0x7feffffe, P0 ;  /* 0x7feffffe1500780c */ /* 0x000fc60000704470 */
[----:B------:R-:W-:-:S10]  /*4ec0*/  DFMA R12, R14, R12, R10 ;  /* 0x0000000c0e0c722b */ /* 0x000fd4000000000a */
[----:B------:R-:W-:Y:S05]  /*4ed0*/  @P0 BRA `(.L_x_98) ;  /* 0x00000000006c0947 */ /* 0x000fea0003800000 */
[----:B------:R-:W-:-:S04]  /*4ee0*/  LOP3.LUT R10, R3, 0x7ff00000, RZ, 0xc0, !PT ;  /* 0x7ff00000030a7812 */ /* 0x000fc800078ec0ff */
[CC--:B------:R-:W-:Y:S02]  /*4ef0*/  VIADDMNMX R6, R19.reuse, -R10.reuse, 0xb9600000, !PT ;  /* 0xb960000013067446 */ /* 0x0c0fe4000780090a */
[----:B------:R-:W-:Y:S02]  /*4f00*/  ISETP.GE.U32.AND P0, PT, R19, R10, PT ;  /* 0x0000000a1300720c */ /* 0x000fe40003f06070 */
[----:B------:R-:W-:Y:S02]  /*4f10*/  VIMNMX R6, PT, PT, R6, 0x46a00000, PT ;  /* 0x46a0000006067848 */ /* 0x000fe40003fe0100 */
[----:B------:R-:W-:-:S05]  /*4f20*/  SEL R7, R18, 0x63400000, !P0 ;  /* 0x6340000012077807 */ /* 0x000fca0004000000 */
[----:B------:R-:W-:Y:S02]  /*4f30*/  IMAD.IADD R14, R6, 0x1, -R7 ;  /* 0x00000001060e7824 */ /* 0x000fe400078e0a07 */
[----:B------:R-:W-:Y:S02]  /*4f40*/  IMAD.MOV.U32 R6, RZ, RZ, RZ ;  /* 0x000000ffff067224 */ /* 0x000fe400078e00ff */
[----:B------:R-:W-:-:S06]  /*4f50*/  VIADD R7, R14, 0x7fe00000 ;  /* 0x7fe000000e077836 */ /* 0x000fcc0000000000 */
[----:B------:R-:W-:-:S10]  /*4f60*/  DMUL R10, R12, R6 ;  /* 0x000000060c0a7228 */ /* 0x000fd40000000000 */
[----:B------:R-:W-:-:S13]  /*4f70*/  FSETP.GTU.AND P0, PT, |R11|, 1.469367938527859385e-39, PT ;  /* 0x001000000b00780b */ /* 0x000fda0003f0c200 */
[----:B------:R-:W-:Y:S05]  /*4f80*/  @P0 BRA `(.L_x_99) ;  /* 0x0000000000940947 */ /* 0x000fea0003800000 */
[----:B------:R-:W-:Y:S01]  /*4f90*/  DFMA R4, R12, -R4, R8 ;  /* 0x800000040c04722b */ /* 0x000fe20000000008 */
[----:B------:R-:W-:-:S09]  /*4fa0*/  IMAD.MOV.U32 R6, RZ, RZ, RZ ;  /* 0x000000ffff067224 */ /* 0x000fd200078e00ff */
[C---:B------:R-:W-:Y:S02]  /*4fb0*/  FSETP.NEU.AND P0, PT, R5.reuse, RZ, PT ;  /* 0x000000ff0500720b */ /* 0x040fe40003f0d000 */
[----:B------:R-:W-:-:S04]  /*4fc0*/  LOP3.LUT R9, R5, 0x80000000, R3, 0x48, !PT ;  /* 0x8000000005097812 */ /* 0x000fc800078e4803 */
[----:B------:R-:W-:-:S07]  /*4fd0*/  LOP3.LUT R7, R9, R7, RZ, 0xfc, !PT ;  /* 0x0000000709077212 */ /* 0x000fce00078efcff */
[----:B------:R-:W-:Y:S05]  /*4fe0*/  @!P0 BRA `(.L_x_99) ;  /* 0x00000000007c8947 */ /* 0x000fea0003800000 */
[----:B------:R-:W-:Y:S01]  /*4ff0*/  IMAD.MOV R3, RZ, RZ, -R14 ;  /* 0x000000ffff037224 */ /* 0x000fe200078e0a0e */
[----:B------:R-:W-:Y:S01]  /*5000*/  DMUL.RP R6, R12, R6 ;  /* 0x000000060c067228 */ /* 0x000fe20000008000 */
[----:B------:R-:W-:-:S06]  /*5010*/  IMAD.MOV.U32 R2, RZ, RZ, RZ ;  /* 0x000000ffff027224 */ /* 0x000fcc00078e00ff */
[----:B------:R-:W-:-:S03]  /*5020*/  DFMA R2, R10, -R2, R12 ;  /* 0x800000020a02722b */ /* 0x000fc6000000000c */
[----:B------:R-:W-:-:S03]  /*5030*/  LOP3.LUT R9, R7, R9, RZ, 0x3c, !PT ;  /* 0x0000000907097212 */ /* 0x000fc600078e3cff */
[----:B------:R-:W-:-:S04]  /*5040*/  IADD3 R2, PT, PT, -R14, -0x43300000, RZ ;  /* 0xbcd000000e027810 */ /* 0x000fc80007ffe1ff */
[----:B------:R-:W-:-:S04]  /*5050*/  FSETP.NEU.AND P0, PT, |R3|, R2, PT ;  /* 0x000000020300720b */ /* 0x000fc80003f0d200 */
[----:B------:R-:W-:Y:S02]  /*5060*/  FSEL R10, R6, R10, !P0 ;  /* 0x0000000a060a7208 */ /* 0x000fe40004000000 */
[----:B------:R-:W-:Y:S01]  /*5070*/  FSEL R11, R9, R11, !P0 ;  /* 0x0000000b090b7208 */ /* 0x000fe20004000000 */
[----:B------:R-:W-:Y:S06]  /*5080*/  BRA `(.L_x_99) ;  /* 0x0000000000547947 */ /* 0x000fec0003800000 */
.L_x_98:
[----:B------:R-:W-:-:S14]  /*5090*/  DSETP.NAN.AND P0, PT, R6, R6, PT ;  /* 0x000000060600722a */ /* 0x000fdc0003f08000 */
[----:B------:R-:W-:Y:S05]  /*50a0*/  @P0 BRA `(.L_x_100) ;  /* 0x0000000000440947 */ /* 0x000fea0003800000 */
[----:B------:R-:W-:-:S14]  /*50b0*/  DSETP.NAN.AND P0, PT, R2, R2, PT ;  /* 0x000000020200722a */ /* 0x000fdc0003f08000 */
[----:B------:R-:W-:Y:S05]  /*50c0*/  @P0 BRA `(.L_x_101) ;  /* 0x0000000000300947 */ /* 0x000fea0003800000 */
[----:B------:R-:W-:Y:S01]  /*50d0*/  ISETP.NE.AND P0, PT, R17, R16, PT ;  /* 0x000000101100720c */ /* 0x000fe20003f05270 */
[----:B------:R-:W-:Y:S02]  /*50e0*/  IMAD.MOV.U32 R10, RZ, RZ, 0x0 ;  /* 0x00000000ff0a7424 */ /* 0x000fe400078e00ff */
[----:B------:R-:W-:-:S10]  /*50f0*/  IMAD.MOV.U32 R11, RZ, RZ, -0x80000 ;  /* 0xfff80000ff0b7424 */ /* 0x000fd400078e00ff */
[----:B------:R-:W-:Y:S05]  /*5100*/  @!P0 BRA `(.L_x_99) ;  /* 0x0000000000348947 */ /* 0x000fea0003800000 */
[----:B------:R-:W-:Y:S02]  /*5110*/  ISETP.NE.AND P0, PT, R17, 0x7ff00000, PT ;  /* 0x7ff000001100780c */ /* 0x000fe40003f05270 */
[----:B------:R-:W-:Y:S02]  /*5120*/  LOP3.LUT R11, R7, 0x80000000, R3, 0x48, !PT ;  /* 0x80000000070b7812 */ /* 0x000fe400078e4803 */
[----:B------:R-:W-:-:S13]  /*5130*/  ISETP.EQ.OR P0, PT, R16, RZ, !P0 ;  /* 0x000000ff1000720c */ /* 0x000fda0004702670 */
[----:B------:R-:W-:Y:S01]  /*5140*/  @P0 LOP3.LUT R2, R11, 0x7ff00000, RZ, 0xfc, !PT ;  /* 0x7ff000000b020812 */ /* 0x000fe200078efcff */
[----:B------:R-:W-:Y:S02]  /*5150*/  @!P0 IMAD.MOV.U32 R10, RZ, RZ, RZ ;  /* 0x000000ffff0a8224 */ /* 0x000fe400078e00ff */
[----:B------:R-:W-:Y:S02]  /*5160*/  @P0 IMAD.MOV.U32 R10, RZ, RZ, RZ ;  /* 0x000000ffff0a0224 */ /* 0x000fe400078e00ff */
[----:B------:R-:W-:Y:S01]  /*5170*/  @P0 IMAD.MOV.U32 R11, RZ, RZ, R2 ;  /* 0x000000ffff0b0224 */ /* 0x000fe200078e0002 */
[----:B------:R-:W-:Y:S06]  /*5180*/  BRA `(.L_x_99) ;  /* 0x0000000000147947 */ /* 0x000fec0003800000 */
.L_x_101:
[----:B------:R-:W-:Y:S01]  /*5190*/  LOP3.LUT R11, R3, 0x80000, RZ, 0xfc, !PT ;  /* 0x00080000030b7812 */ /* 0x000fe200078efcff */
[----:B------:R-:W-:Y:S01]  /*51a0*/  IMAD.MOV.U32 R10, RZ, RZ, R2 ;  /* 0x000000ffff0a7224 */ /* 0x000fe200078e0002 */
[----:B------:R-:W-:Y:S06]  /*51b0*/  BRA `(.L_x_99) ;  /* 0x0000000000087947 */ /* 0x000fec0003800000 */
.L_x_100:
[----:B------:R-:W-:Y:S01]  /*51c0*/  LOP3.LUT R11, R7, 0x80000, RZ, 0xfc, !PT ;  /* 0x00080000070b7812 */ /* 0x000fe200078efcff */
[----:B------:R-:W-:-:S07]  /*51d0*/  IMAD.MOV.U32 R10, RZ, RZ, R6 ;  /* 0x000000ffff0a7224 */ /* 0x000fce00078e0006 */
.L_x_99:
[----:B------:R-:W-:Y:S05]  /*51e0*/  BSYNC.RECONVERGENT B1 ;  /* 0x0000000000017941 */ /* 0x000fea0003800200 */
.L_x_97:
[----:B------:R-:W-:Y:S02]  /*51f0*/  IMAD.MOV.U32 R2, RZ, RZ, R0 ;  /* 0x000000ffff027224 */ /* 0x000fe400078e0000 */
[----:B------:R-:W-:-:S04]  /*5200*/  IMAD.MOV.U32 R3, RZ, RZ, 0x0 ;  /* 0x00000000ff037424 */ /* 0x000fc800078e00ff */
[----:B------:R-:W-:Y:S05]  /*5210*/  RET.REL.NODEC R2 `(gpukNN) ;  /* 0xffffffac02787950 */ /* 0x000fea0003c3ffff */
.L_x_102:
        /* <DEDUP_REMOVED lines=14> */
.L_x_109:


//--------------------- .text.distanceVectorize   --------------------------
	.section	.text.distanceVectorize,"ax",@progbits
	.align	128
        .global         distanceVectorize
        .type           distanceVectorize,@function
        .size           distanceVectorize,(.L_x_113 - distanceVectorize)
        .other          distanceVectorize,@"STO_CUDA_ENTRY STV_DEFAULT"
distanceVectorize:
.text.distanceVectorize:
[----:B------:R-:W-:Y:S01]  /*0000*/  LDC R1, c[0x0][0x37c] ;  /* 0x0000df00ff017b82 */ /* 0x000fe20000000800 */
[----:B------:R-:W0:Y:S07]  /*0010*/  S2R R3, SR_TID.X ;  /* 0x0000000000037919 */ /* 0x000e2e0000002100 */
[----:B------:R-:W0:Y:S08]  /*0020*/  S2UR UR4, SR_CTAID.X ;  /* 0x00000000000479c3 */ /* 0x000e300000002500 */
[----:B------:R-:W0:Y:S08]  /*0030*/  LDC R2, c[0x0][0x360] ;  /* 0x0000d800ff027b82 */ /* 0x000e300000000800 */
[----:B------:R-:W1:Y:S01]  /*0040*/  LDC R0, c[0x0][0x388] ;  /* 0x0000e200ff007b82 */ /* 0x000e620000000800 */
[----:B0-----:R-:W-:-:S05]  /*0050*/  IMAD R3, R2, UR4, R3 ;  /* 0x0000000402037c24 */ /* 0x001fca000f8e0203 */
[----:B-1----:R-:W-:-:S13]  /*0060*/  ISETP.GE.U32.AND P0, PT, R3, R0, PT ;  /* 0x000000000300720c */ /* 0x002fda0003f06070 */
[----:B------:R-:W-:Y:S05]  /*0070*/  @P0 EXIT ;  /* 0x000000000000094d */ /* 0x000fea0003800000 */
[----:B------:R-:W-:-:S13]  /*0080*/  ISETP.GE.AND P0, PT, R0, 0x1, PT ;  /* 0x000000010000780c */ /* 0x000fda0003f06270 */
[----:B------:R-:W-:Y:S05]  /*0090*/  @!P0 EXIT ;  /* 0x000000000000894d */ /* 0x000fea0003800000 */
[----:B------:R-:W0:Y:S01]  /*00a0*/  LDC.64 R6, c[0x0][0x380] ;  /* 0x0000e000ff067b82 */ /* 0x000e220000000a00 */
[----:B------:R-:W1:Y:S01]  /*00b0*/  LDCU.64 UR6, c[0x0][0x358] ;  /* 0x00006b00ff0677ac */ /* 0x000e620008000a00 */
[----:B------:R-:W-:Y:S01]  /*00c0*/  IMAD R2, R3, R0, RZ ;  /* 0x0000000003027224 */ /* 0x000fe200078e02ff */
[----:B------:R-:W-:-:S03]  /*00d0*/  ISETP.GE.U32.AND P1, PT, R0, 0x10, PT ;  /* 0x000000100000780c */ /* 0x000fc60003f26070 */
[----:B------:R-:W-:Y:S01]  /*00e0*/  IMAD.IADD R9, R3, 0x1, R2 ;  /* 0x0000000103097824 */ /* 0x000fe200078e0202 */
[----:B------:R-:W-:Y:S01]  /*00f0*/  LOP3.LUT R3, R0, 0xf, RZ, 0xc0, !PT ;  /* 0x0000000f00037812 */ /* 0x000fe200078ec0ff */
[----:B------:R-:W-:-:S03]  /*0100*/  IMAD.MOV.U32 R5, RZ, RZ, RZ ;  /* 0x000000ffff057224 */ /* 0x000fc600078e00ff */
[----:B------:R-:W-:Y:S01]  /*0110*/  ISETP.NE.AND P0, PT, R3, RZ, PT ;  /* 0x000000ff0300720c */ /* 0x000fe20003f05270 */
[----:B0-----:R-:W-:-:S06]  /*0120*/  IMAD.WIDE.U32 R8, R9, 0x8, R6 ;  /* 0x0000000809087825 */ /* 0x001fcc00078e0006 */
[----:B-1----:R-:W5:Y:S01]  /*0130*/  LDG.E.64 R8, desc[UR6][R8.64] ;  /* 0x0000000608087981 */ /* 0x002f62000c1e1b00 */
[----:B------:R-:W-:Y:S05]  /*0140*/  @!P1 BRA `(.L_x_103) ;  /* 0x0000000400349947 */ /* 0x000fea0003800000 */
[----:B------:R-:W0:Y:S01]  /*0150*/  LDCU.64 UR4, c[0x0][0x380] ;  /* 0x00007000ff0477ac */ /* 0x000e220008000a00 */
[----:B------:R-:W-:Y:S02]  /*0160*/  LOP3.LUT R5, R0, 0x7ffffff0, RZ, 0xc0, !PT ;  /* 0x7ffffff000057812 */ /* 0x000fe400078ec0ff */
[----:B------:R-:W-:-:S03]  /*0170*/  MOV R4, R2 ;  /* 0x0000000200047202 */ /* 0x000fc60000000f00 */
[----:B------:R-:W-:Y:S01]  /*0180*/  IMAD.MOV R26, RZ, RZ, -R5 ;  /* 0x000000ffff1a7224 */ /* 0x000fe200078e0a05 */
[----:B0-----:R-:W-:-:S04]  /*0190*/  UIADD3 UR4, UP0, UPT, UR4, 0x40, URZ ;  /* 0x0000004004047890 */ /* 0x001fc8000ff1e0ff */
[----:B------:R-:W-:-:S12]  /*01a0*/  UIADD3.X UR5, UPT, UPT, URZ, UR5, URZ, UP0, !UPT ;  /* 0x00000005ff057290 */ /* 0x000fd800087fe4ff */
.L_x_104:
[----:B0-----:R-:W-:Y:S01]  /*01b0*/  MOV R13, UR5 ;  /* 0x00000005000d7c02 */ /* 0x001fe20008000f00 */
[----:B------:R-:W-:-:S04]  /*01c0*/  IMAD.U32 R12, RZ, RZ, UR4 ;  /* 0x00000004ff0c7e24 */ /* 0x000fc8000f8e00ff */
[----:B------:R-:W-:-:S05]  /*01d0*/  IMAD.WIDE R12, R4, 0x8, R12 ;  /* 0x00000008040c7825 */ /* 0x000fca00078e020c */
[----:B------:R-:W2:Y:S04]  /*01e0*/  LDG.E.64 R10, desc[UR6][R12.64+-0x40] ;  /* 0xffffc0060c0a7981 */ /* 0x000ea8000c1e1b00 */
[----:B------:R-:W3:Y:S04]  /*01f0*/  LDG.E.64 R14, desc[UR6][R12.64+-0x38] ;  /* 0xffffc8060c0e7981 */ /* 0x000ee8000c1e1b00 */
[----:B------:R-:W4:Y:S04]  /*0200*/  LDG.E.64 R20, desc[UR6][R12.64+-0x28] ;  /* 0xffffd8060c147981 */ /* 0x000f28000c1e1b00 */
[----:B------:R-:W4:Y:S04]  /*0210*/  LDG.E.64 R16, desc[UR6][R12.64+-0x18] ;  /* 0xffffe8060c107981 */ /* 0x000f28000c1e1b00 */
[----:B------:R-:W4:Y:S04]  /*0220*/  LDG.E.64 R22, desc[UR6][R12.64+-0x8] ;  /* 0xfffff8060c167981 */ /* 0x000f28000c1e1b00 */
[----:B------:R-:W4:Y:S04]  /*0230*/  LDG.E.64 R28, desc[UR6][R12.64+-0x30] ;  /* 0xffffd0060c1c7981 */ /* 0x000f28000c1e1b00 */
[----:B------:R-:W4:Y:S01]  /*0240*/  LDG.E.64 R18, desc[UR6][R12.64+-0x10] ;  /* 0xfffff0060c127981 */ /* 0x000f22000c1e1b00 */
[----:B--2--5:R-:W-:-:S02]  /*0250*/  DADD R10, R8, -R10 ;  /* 0x00000000080a7229 */ /* 0x024fc4000000080a */
[----:B---3--:R-:W-:-:S06]  /*0260*/  DADD R14, R8, -R14 ;  /* 0x00000000080e7229 */ /* 0x008fcc000000080e */
[----:B------:R-:W-:Y:S02]  /*0270*/  DADD R10, -RZ, |R10| ;  /* 0x00000000ff0a7229 */ /* 0x000fe4000000050a */
[----:B------:R-:W-:Y:S02]  /*0280*/  DADD R24, -RZ, |R14| ;  /* 0x00000000ff187229 */ /* 0x000fe4000000050e */
[----:B------:R-:W2:Y:S04]  /*0290*/  LDG.E.64 R14, desc[UR6][R12.64+-0x20] ;  /* 0xffffe0060c0e7981 */ /* 0x000ea8000c1e1b00 */
[----:B------:R0:W-:Y:S04]  /*02a0*/  STG.E.64 desc[UR6][R12.64+-0x40], R10 ;  /* 0xffffc00a0c007986 */ /* 0x0001e8000c101b06 */
[----:B0-----:R-:W3:Y:S01]  /*02b0*/  LDG.E.64 R10, desc[UR6][R12.64] ;  /* 0x000000060c0a7981 */ /* 0x001ee2000c1e1b00 */
[----:B----4-:R-:W-:-:S02]  /*02c0*/  DADD R20, R8, -R20 ;  /* 0x0000000008147229 */ /* 0x010fc40000000814 */
[C---:B------:R-:W-:Y:S02]  /*02d0*/  DADD R16, R8.reuse, -R16 ;  /* 0x0000000008107229 */ /* 0x040fe40000000810 */
[C---:B------:R-:W-:Y:S02]  /*02e0*/  DADD R22, R8.reuse, -R22 ;  /* 0x0000000008167229 */ /* 0x040fe40000000816 */
[C---:B------:R-:W-:Y:S02]  /*02f0*/  DADD R28, R8.reuse, -R28 ;  /* 0x00000000081c7229 */ /* 0x040fe4000000081c */
[----:B------:R-:W-:Y:S02]  /*0300*/  DADD R20, -RZ, |R20| ;  /* 0x00000000ff147229 */ /* 0x000fe40000000514 */
[----:B------:R-:W-:Y:S02]  /*0310*/  DADD R18, R8, -R18 ;  /* 0x0000000008127229 */ /* 0x000fe40000000812 */
[----:B------:R-:W-:-:S02]  /*0320*/  DADD R16, -RZ, |R16| ;  /* 0x00000000ff107229 */ /* 0x000fc40000000510 */
[----:B------:R-:W-:Y:S02]  /*0330*/  DADD R22, -RZ, |R22| ;  /* 0x00000000ff167229 */ /* 0x000fe40000000516 */
[----:B------:R-:W-:Y:S01]  /*0340*/  DADD R28, -RZ, |R28| ;  /* 0x00000000ff1c7229 */ /* 0x000fe2000000051c */
[----:B------:R0:W-:Y:S04]  /*0350*/  STG.E.64 desc[UR6][R12.64+-0x38], R24 ;  /* 0xffffc8180c007986 */ /* 0x0001e8000c101b06 */
[----:B------:R-:W-:Y:S04]  /*0360*/  STG.E.64 desc[UR6][R12.64+-0x28], R20 ;  /* 0xffffd8140c007986 */ /* 0x000fe8000c101b06 */
[----:B------:R1:W-:Y:S04]  /*0370*/  STG.E.64 desc[UR6][R12.64+-0x30], R28 ;  /* 0xffffd01c0c007986 */ /* 0x0003e8000c101b06 */
[----:B------:R-:W-:Y:S04]  /*0380*/  STG.E.64 desc[UR6][R12.64+-0x18], R16 ;  /* 0xffffe8100c007986 */ /* 0x000fe8000c101b06 */
[----:B------:R4:W-:Y:S04]  /*0390*/  STG.E.64 desc[UR6][R12.64+-0x8], R22 ;  /* 0xfffff8160c007986 */ /* 0x0009e8000c101b06 */
[----:B0-----:R-:W3:Y:S01]  /*03a0*/  LDG.E.64 R24, desc[UR6][R12.64+0x8] ;  /* 0x000008060c187981 */ /* 0x001ee2000c1e1b00 */
[----:B-1----:R-:W-:-:S03]  /*03b0*/  DADD R28, -RZ, |R18| ;  /* 0x00000000ff1c7229 */ /* 0x002fc60000000512 */
[----:B------:R-:W3:Y:S04]  /*03c0*/  LDG.E.64 R20, desc[UR6][R12.64+0x28] ;  /* 0x000028060c147981 */ /* 0x000ee8000c1e1b00 */
[----:B------:R-:W3:Y:S04]  /*03d0*/  LDG.E.64 R18, desc[UR6][R12.64+0x30] ;  /* 0x000030060c127981 */ /* 0x000ee8000c1e1b00 */
[----:B----4-:R-:W4:Y:S04]  /*03e0*/  LDG.E.64 R22, desc[UR6][R12.64+0x10] ;  /* 0x000010060c167981 */ /* 0x010f28000c1e1b00 */
[----:B------:R-:W4:Y:S01]  /*03f0*/  LDG.E.64 R16, desc[UR6][R12.64+0x38] ;  /* 0x000038060c107981 */ /* 0x000f22000c1e1b00 */
[----:B--2---:R-:W-:-:S08]  /*0400*/  DADD R14, R8, -R14 ;  /* 0x00000000080e7229 */ /* 0x004fd0000000080e */
[----:B------:R-:W-:Y:S02]  /*0410*/  DADD R14, -RZ, |R14| ;  /* 0x00000000ff0e7229 */ /* 0x000fe4000000050e */
[----:B---3--:R-:W-:-:S08]  /*0420*/  DADD R10, R8, -R10 ;  /* 0x00000000080a7229 */ /* 0x008fd0000000080a */
[----:B------:R-:W-:Y:S01]  /*0430*/  DADD R10, -RZ, |R10| ;  /* 0x00000000ff0a7229 */ /* 0x000fe2000000050a */
[----:B------:R0:W-:Y:S06]  /*0440*/  STG.E.64 desc[UR6][R12.64+-0x20], R14 ;  /* 0xffffe00e0c007986 */ /* 0x0001ec000c101b06 */
[----:B------:R1:W-:Y:S04]  /*0450*/  STG.E.64 desc[UR6][R12.64], R10 ;  /* 0x0000000a0c007986 */ /* 0x0003e8000c101b06 */
[----:B0-----:R-:W2:Y:S04]  /*0460*/  LDG.E.64 R14, desc[UR6][R12.64+0x18] ;  /* 0x000018060c0e7981 */ /* 0x001ea8000c1e1b00 */
[----:B-1----:R-:W3:Y:S01]  /*0470*/  LDG.E.64 R10, desc[UR6][R12.64+0x20] ;  /* 0x000020060c0a7981 */ /* 0x002ee2000c1e1b00 */
[----:B------:R-:W-:-:S05]  /*0480*/  VIADD R26, R26, 0x10 ;  /* 0x000000101a1a7836 */ /* 0x000fca0000000000 */
[----:B------:R-:W-:Y:S01]  /*0490*/  ISETP.NE.AND P1, PT, R26, RZ, PT ;  /* 0x000000ff1a00720c */ /* 0x000fe20003f25270 */
[C---:B------:R-:W-:Y:S02]  /*04a0*/  DADD R24, R8.reuse, -R24 ;  /* 0x0000000008187229 */ /* 0x040fe40000000818 */
[C---:B------:R-:W-:Y:S02]  /*04b0*/  DADD R20, R8.reuse, -R20 ;  /* 0x0000000008147229 */ /* 0x040fe40000000814 */
[C---:B------:R-:W-:Y:S02]  /*04c0*/  DADD R18, R8.reuse, -R18 ;  /* 0x0000000008127229 */ /* 0x040fe40000000812 */
[C---:B----4-:R-:W-:Y:S02]  /*04d0*/  DADD R22, R8.reuse, -R22 ;  /* 0x0000000008167229 */ /* 0x050fe40000000816 */
[----:B------:R-:W-:Y:S02]  /*04e0*/  DADD R16, R8, -R16 ;  /* 0x0000000008107229 */ /* 0x000fe40000000810 */
[----:B------:R-:W-:-:S04]  /*04f0*/  DADD R24, -RZ, |R24| ;  /* 0x00000000ff187229 */ /* 0x000fc80000000518 */
[----:B------:R-:W-:Y:S02]  /*0500*/  DADD R22, -RZ, |R22| ;  /* 0x00000000ff167229 */ /* 0x000fe40000000516 */
[----:B------:R-:W-:Y:S02]  /*0510*/  DADD R20, -RZ, |R20| ;  /* 0x00000000ff147229 */ /* 0x000fe40000000514 */
[----:B------:R-:W-:Y:S02]  /*0520*/  DADD R18, -RZ, |R18| ;  /* 0x00000000ff127229 */ /* 0x000fe40000000512 */
[----:B------:R-:W-:Y:S01]  /*0530*/  DADD R16, -RZ, |R16| ;  /* 0x00000000ff107229 */ /* 0x000fe20000000510 */
[----:B------:R0:W-:Y:S01]  /*0540*/  STG.E.64 desc[UR6][R12.64+-0x10], R28 ;  /* 0xfffff01c0c007986 */ /* 0x0001e2000c101b06 */
[----:B------:R-:W-:-:S03]  /*0550*/  VIADD R4, R4, 0x10 ;  /* 0x0000001004047836 */ /* 0x000fc60000000000 */
[----:B------:R0:W-:Y:S04]  /*0560*/  STG.E.64 desc[UR6][R12.64+0x8], R24 ;  /* 0x000008180c007986 */ /* 0x0001e8000c101b06 */
[----:B------:R0:W-:Y:S04]  /*0570*/  STG.E.64 desc[UR6][R12.64+0x10], R22 ;  /* 0x000010160c007986 */ /* 0x0001e8000c101b06 */
[----:B------:R0:W-:Y:S04]  /*0580*/  STG.E.64 desc[UR6][R12.64+0x28], R20 ;  /* 0x000028140c007986 */ /* 0x0001e8000c101b06 */
[----:B------:R0:W-:Y:S04]  /*0590*/  STG.E.64 desc[UR6][R12.64+0x30], R18 ;  /* 0x000030120c007986 */ /* 0x0001e8000c101b06 */
[----:B------:R0:W-:Y:S01]  /*05a0*/  STG.E.64 desc[UR6][R12.64+0x38], R16 ;  /* 0x000038100c007986 */ /* 0x0001e2000c101b06 */
[----:B--2---:R-:W-:-:S02]  /*05b0*/  DADD R14, R8, -R14 ;  /* 0x00000000080e7229 */ /* 0x004fc4000000080e */
[----:B---3--:R-:W-:-:S06]  /*05c0*/  DADD R10, R8, -R10 ;  /* 0x00000000080a7229 */ /* 0x008fcc000000080a */
[----:B------:R-:W-:Y:S02]  /*05d0*/  DADD R14, -RZ, |R14| ;  /* 0x00000000ff0e7229 */ /* 0x000fe4000000050e */
[----:B------:R-:W-:-:S05]  /*05e0*/  DADD R10, -RZ, |R10| ;  /* 0x00000000ff0a7229 */ /* 0x000fca000000050a */
[----:B------:R0:W-:Y:S04]  /*05f0*/  STG.E.64 desc[UR6][R12.64+0x18], R14 ;  /* 0x0000180e0c007986 */ /* 0x0001e8000c101b06 */
[----:B------:R0:W-:Y:S01]  /*0600*/  STG.E.64 desc[UR6][R12.64+0x20], R10 ;  /* 0x0000200a0c007986 */ /* 0x0001e2000c101b06 */
[----:B------:R-:W-:Y:S05]  /*0610*/  @P1 BRA `(.L_x_104) ;  /* 0xfffffff800e41947 */ /* 0x000fea000383ffff */
.L_x_103:
[----:B------:R-:W-:Y:S05]  /*0620*/  @!P0 EXIT ;  /* 0x000000000000894d */ /* 0x000fea0003800000 */
[----:B------:R-:W-:Y:S02]  /*0630*/  ISETP.GE.U32.AND P0, PT, R3, 0x8, PT ;  /* 0x000000080300780c */ /* 0x000fe40003f06070 */
[----:B------:R-:W-:-:S04]  /*0640*/  LOP3.LUT R4, R0, 0x7, RZ, 0xc0, !PT ;  /* 0x0000000700047812 */ /* 0x000fc800078ec0ff */
[----:B------:R-:W-:-:S07]  /*0650*/  ISETP.NE.AND P1, PT, R4, RZ, PT ;  /* 0x000000ff0400720c */ /* 0x000fce0003f25270 */
[----:B------:R-:W-:Y:S06]  /*0660*/  @!P0 BRA `(.L_x_105) ;  /* 0x00000000008c8947 */ /* 0x000fec0003800000 */
[----:B0-----:R-:W-:-:S05]  /*0670*/  IADD3 R13, PT, PT, R2, R5, RZ ;  /* 0x00000005020d7210 */ /* 0x001fca0007ffe0ff */
[----:B------:R-:W-:-:S05]  /*0680*/  IMAD.WIDE R12, R13, 0x8, R6 ;  /* 0x000000080d0c7825 */ /* 0x000fca00078e0206 */
[----:B------:R-:W2:Y:S04]  /*0690*/  LDG.E.64 R26, desc[UR6][R12.64] ;  /* 0x000000060c1a7981 */ /* 0x000ea8000c1e1b00 */
[----:B------:R-:W3:Y:S04]  /*06a0*/  LDG.E.64 R24, desc[UR6][R12.64+0x8] ;  /* 0x000008060c187981 */ /* 0x000ee8000c1e1b00 */
[----:B------:R-:W4:Y:S04]  /*06b0*/  LDG.E.64 R14, desc[UR6][R12.64+0x10] ;  /* 0x000010060c0e7981 */ /* 0x000f28000c1e1b00 */
[----:B------:R-:W4:Y:S04]  /*06c0*/  LDG.E.64 R10, desc[UR6][R12.64+0x18] ;  /* 0x000018060c0a7981 */ /* 0x000f28000c1e1b00 */
[----:B------:R-:W4:Y:S04]  /*06d0*/  LDG.E.64 R22, desc[UR6][R12.64+0x20] ;  /* 0x000020060c167981 */ /* 0x000f28000c1e1b00 */
[----:B------:R-:W4:Y:S04]  /*06e0*/  LDG.E.64 R20, desc[UR6][R12.64+0x28] ;  /* 0x000028060c147981 */ /* 0x000f28000c1e1b00 */
[----:B------:R-:W4:Y:S04]  /*06f0*/  LDG.E.64 R18, desc[UR6][R12.64+0x30] ;  /* 0x000030060c127981 */ /* 0x000f28000c1e1b00 */
[----:B------:R-:W4:Y:S01]  /*0700*/  LDG.E.64 R16, desc[UR6][R12.64+0x38] ;  /* 0x000038060c107981 */ /* 0x000f22000c1e1b00 */
[----:B------:R-:W-:Y:S01]  /*0710*/  VIADD R5, R5, 0x8 ;  /* 0x0000000805057836 */ /* 0x000fe20000000000 */
[----:B--2--5:R-:W-:-:S02]  /*0720*/  DADD R26, R8, -R26 ;  /* 0x00000000081a7229 */ /* 0x024fc4000000081a */
[C---:B---3--:R-:W-:Y:S02]  /*0730*/  DADD R24, R8.reuse, -R24 ;  /* 0x0000000008187229 */ /* 0x048fe40000000818 */
[----:B----4-:R-:W-:-:S04]  /*0740*/  DADD R14, R8, -R14 ;  /* 0x00000000080e7229 */ /* 0x010fc8000000080e */
[----:B------:R-:W-:Y:S02]  /*0750*/  DADD R26, -RZ, |R26| ;  /* 0x00000000ff1a7229 */ /* 0x000fe4000000051a */
[C---:B------:R-:W-:Y:S02]  /*0760*/  DADD R10, R8.reuse, -R10 ;  /* 0x00000000080a7229 */ /* 0x040fe4000000080a */
[----:B------:R-:W-:Y:S02]  /*0770*/  DADD R24, -RZ, |R24| ;  /* 0x00000000ff187229 */ /* 0x000fe40000000518 */
[C---:B------:R-:W-:Y:S01]  /*0780*/  DADD R22, R8.reuse, -R22 ;  /* 0x0000000008167229 */ /* 0x040fe20000000816 */
[----:B------:R1:W-:Y:S01]  /*0790*/  STG.E.64 desc[UR6][R12.64], R26 ;  /* 0x0000001a0c007986 */ /* 0x0003e2000c101b06 */
[----:B------:R-:W-:Y:S02]  /*07a0*/  DADD R14, -RZ, |R14| ;  /* 0x00000000ff0e7229 */ /* 0x000fe4000000050e */
[----:B------:R-:W-:Y:S01]  /*07b0*/  DADD R20, R8, -R20 ;  /* 0x0000000008147229 */ /* 0x000fe20000000814 */
[----:B------:R1:W-:Y:S01]  /*07c0*/  STG.E.64 desc[UR6][R12.64+0x8], R24 ;  /* 0x000008180c007986 */ /* 0x0003e2000c101b06 */
[----:B------:R-:W-:-:S02]  /*07d0*/  DADD R10, -RZ, |R10| ;  /* 0x00000000ff0a7229 */ /* 0x000fc4000000050a */
[C---:B------:R-:W-:Y:S01]  /*07e0*/  DADD R18, R8.reuse, -R18 ;  /* 0x0000000008127229 */ /* 0x040fe20000000812 */
[----:B------:R1:W-:Y:S01]  /*07f0*/  STG.E.64 desc[UR6][R12.64+0x10], R14 ;  /* 0x0000100e0c007986 */ /* 0x0003e2000c101b06 */
[----:B------:R-:W-:Y:S02]  /*0800*/  DADD R22, -RZ, |R22| ;  /* 0x00000000ff167229 */ /* 0x000fe40000000516 */
[----:B------:R-:W-:Y:S01]  /*0810*/  DADD R16, R8, -R16 ;  /* 0x0000000008107229 */ /* 0x000fe20000000810 */
[----:B------:R1:W-:Y:S01]  /*0820*/  STG.E.64 desc[UR6][R12.64+0x18], R10 ;  /* 0x0000180a0c007986 */ /* 0x0003e2000c101b06 */
[----:B------:R-:W-:Y:S02]  /*0830*/  DADD R20, -RZ, |R20| ;  /* 0x00000000ff147229 */ /* 0x000fe40000000514 */
[----:B------:R-:W-:Y:S01]  /*0840*/  DADD R18, -RZ, |R18| ;  /* 0x00000000ff127229 */ /* 0x000fe20000000512 */
[----:B------:R1:W-:Y:S03]  /*0850*/  STG.E.64 desc[UR6][R12.64+0x20], R22 ;  /* 0x000020160c007986 */ /* 0x0003e6000c101b06 */
[----:B------:R-:W-:Y:S01]  /*0860*/  DADD R16, -RZ, |R16| ;  /* 0x00000000ff107229 */ /* 0x000fe20000000510 */
[----:B------:R1:W-:Y:S04]  /*0870*/  STG.E.64 desc[UR6][R12.64+0x28], R20 ;  /* 0x000028140c007986 */ /* 0x0003e8000c101b06 */
[----:B------:R1:W-:Y:S04]  /*0880*/  STG.E.64 desc[UR6][R12.64+0x30], R18 ;  /* 0x000030120c007986 */ /* 0x0003e8000c101b06 */
[----:B------:R1:W-:Y:S02]  /*0890*/  STG.E.64 desc[UR6][R12.64+0x38], R16 ;  /* 0x000038100c007986 */ /* 0x0003e4000c101b06 */
.L_x_105:
[----:B------:R-:W-:Y:S05]  /*08a0*/  @!P1 EXIT ;  /* 0x000000000000994d */ /* 0x000fea0003800000 */
[----:B------:R-:W-:Y:S02]  /*08b0*/  ISETP.GE.U32.AND P0, PT, R4, 0x4, PT ;  /* 0x000000040400780c */ /* 0x000fe40003f06070 */
[----:B------:R-:W-:-:S04]  /*08c0*/  LOP3.LUT R0, R0, 0x3, RZ, 0xc0, !PT ;  /* 0x0000000300007812 */ /* 0x000fc800078ec0ff */
[----:B------:R-:W-:-:S07]  /*08d0*/  ISETP.NE.AND P1, PT, R0, RZ, PT ;  /* 0x000000ff0000720c */ /* 0x000fce0003f25270 */
[----:B------:R-:W-:Y:S06]  /*08e0*/  @!P0 BRA `(.L_x_106) ;  /* 0x00000000004c8947 */ /* 0x000fec0003800000 */
[----:B01----:R-:W-:-:S04]  /*08f0*/  IMAD.IADD R11, R2, 0x1, R5 ;  /* 0x00000001020b7824 */ /* 0x003fc800078e0205 */
[----:B------:R-:W-:-:S05]  /*0900*/  IMAD.WIDE R10, R11, 0x8, R6 ;  /* 0x000000080b0a7825 */ /* 0x000fca00078e0206 */
[----:B------:R-:W2:Y:S04]  /*0910*/  LDG.E.64 R12, desc[UR6][R10.64] ;  /* 0x000000060a0c7981 */ /* 0x000ea8000c1e1b00 */
[----:B------:R-:W3:Y:S04]  /*0920*/  LDG.E.64 R14, desc[UR6][R10.64+0x8] ;  /* 0x000008060a0e7981 */ /* 0x000ee8000c1e1b00 */
[----:B------:R-:W4:Y:S04]  /*0930*/  LDG.E.64 R16, desc[UR6][R10.64+0x10] ;  /* 0x000010060a107981 */ /* 0x000f28000c1e1b00 */
[----:B------:R-:W4:Y:S01]  /*0940*/  LDG.E.64 R18, desc[UR6][R10.64+0x18] ;  /* 0x000018060a127981 */ /* 0x000f22000c1e1b00 */
[----:B------:R-:W-:Y:S01]  /*0950*/  IADD3 R5, PT, PT, R5, 0x4, RZ ;  /* 0x0000000405057810 */ /* 0x000fe20007ffe0ff */
[----:B--2--5:R-:W-:-:S02]  /*0960*/  DADD R12, R8, -R12 ;  /* 0x00000000080c7229 */ /* 0x024fc4000000080c */
[C---:B---3--:R-:W-:Y:S02]  /*0970*/  DADD R14, R8.reuse, -R14 ;  /* 0x00000000080e7229 */ /* 0x048fe4000000080e */
[----:B----4-:R-:W-:-:S04]  /*0980*/  DADD R16, R8, -R16 ;  /* 0x0000000008107229 */ /* 0x010fc80000000810 */
[----:B------:R-:W-:Y:S02]  /*0990*/  DADD R12, -RZ, |R12| ;  /* 0x00000000ff0c7229 */ /* 0x000fe4000000050c */
[----:B------:R-:W-:Y:S02]  /*09a0*/  DADD R18, R8, -R18 ;  /* 0x0000000008127229 */ /* 0x000fe40000000812 */
[----:B------:R-:W-:Y:S02]  /*09b0*/  DADD R14, -RZ, |R14| ;  /* 0x00000000ff0e7229 */ /* 0x000fe4000000050e */
[----:B------:R-:W-:Y:S01]  /*09c0*/  DADD R16, -RZ, |R16| ;  /* 0x00000000ff107229 */ /* 0x000fe20000000510 */
[----:B------:R2:W-:Y:S03]  /*09d0*/  STG.E.64 desc[UR6][R10.64], R12 ;  /* 0x0000000c0a007986 */ /* 0x0005e6000c101b06 */
[----:B------:R-:W-:Y:S01]  /*09e0*/  DADD R18, -RZ, |R18| ;  /* 0x00000000ff127229 */ /* 0x000fe20000000512 */
[----:B------:R2:W-:Y:S04]  /*09f0*/  STG.E.64 desc[UR6][R10.64+0x8], R14 ;  /* 0x0000080e0a007986 */ /* 0x0005e8000c101b06 */
[----:B------:R2:W-:Y:S04]  /*0a00*/  STG.E.64 desc[UR6][R10.64+0x10], R16 ;  /* 0x000010100a007986 */ /* 0x0005e8000c101b06 */
[----:B------:R2:W-:Y:S02]  /*0a10*/  STG.E.64 desc[UR6][R10.64+0x18], R18 ;  /* 0x000018120a007986 */ /* 0x0005e4000c101b06 */
.L_x_106:
[----:B------:R-:W-:Y:S05]  /*0a20*/  @!P1 EXIT ;  /* 0x000000000000994d */ /* 0x000fea0003800000 */
[----:B012---:R-:W-:Y:S01]  /*0a30*/  IMAD.IADD R11, R2, 0x1, R5 ;  /* 0x00000001020b7824 */ /* 0x007fe200078e0205 */
[----:B------:R-:W-:-:S07]  /*0a40*/  IADD3 R0, PT, PT, -R0, RZ, RZ ;  /* 0x000000ff00007210 */ /* 0x000fce0007ffe1ff */
.L_x_107:
[----:B0-----:R-:W-:-:S05]  /*0a50*/  IMAD.WIDE R2, R11, 0x8, R6 ;  /* 0x000000080b027825 */ /* 0x001fca00078e0206 */
[----:B------:R-:W2:Y:S01]  /*0a60*/  LDG.E.64 R4, desc[UR6][R2.64] ;  /* 0x0000000602047981 */ /* 0x000ea2000c1e1b00 */
[----:B------:R-:W-:Y:S01]  /*0a70*/  VIADD R0, R0, 0x1 ;  /* 0x0000000100007836 */ /* 0x000fe20000000000 */
[----:B------:R-:W-:-:S04]  /*0a80*/  IADD3 R11, PT, PT, R11, 0x1, RZ ;  /* 0x000000010b0b7810 */ /* 0x000fc80007ffe0ff */
[----:B------:R-:W-:Y:S01]  /*0a90*/  ISETP.NE.AND P0, PT, R0, RZ, PT ;  /* 0x000000ff0000720c */ /* 0x000fe20003f05270 */
[----:B--2--5:R-:W-:-:S08]  /*0aa0*/  DADD R4, R8, -R4 ;  /* 0x0000000008047229 */ /* 0x024fd00000000804 */
[----:B------:R-:W-:-:S07]  /*0ab0*/  DADD R4, -RZ, |R4| ;  /* 0x00000000ff047229 */ /* 0x000fce0000000504 */
[----:B------:R0:W-:Y:S01]  /*0ac0*/  STG.E.64 desc[UR6][R2.64], R4 ;  /* 0x0000000402007986 */ /* 0x0001e2000c101b06 */
[----:B------:R-:W-:Y:S05]  /*0ad0*/  @P0 BRA `(.L_x_107) ;  /* 0xfffffffc00dc0947 */ /* 0x000fea000383ffff */
[----:B------:R-:W-:Y:S05]  /*0ae0*/  EXIT ;  /* 0x000000000000794d */ /* 0x000fea0003800000 */
.L_x_108:
        /* <DEDUP_REMOVED lines=9> */
.L_x_113:


//--------------------- .nv.global.init           --------------------------
	.section	.nv.global.init,"aw",@progbits
.nv.global.init:
	.type		$str$1,@object
	.size		$str$1,($str - $str$1)
$str$1:
        /*0000*/ 	.byte	0x25, 0x73, 0x0a, 0x00
	.type		$str,@object
	.size		$str,(.L_45 - $str)
$str:
        /*0004*/ 	.byte	0x74, 0x65, 0x6d, 0x70, 0x6f, 0x72, 0x61, 0x72, 0x79, 0x5f, 0x62, 0x75, 0x66, 0x66, 0x65, 0x72
        /*0014*/ 	.byte	0x3a, 0x3a, 0x61, 0x6c, 0x6c, 0x6f, 0x63, 0x61, 0x74, 0x65, 0x3a, 0x20, 0x67, 0x65, 0x74, 0x5f
        /*0024*/ 	.byte	0x74, 0x65, 0x6d, 0x70, 0x6f, 0x72, 0x61, 0x72, 0x79, 0x5f, 0x62, 0x75, 0x66, 0x66, 0x65, 0x72
        /*0034*/ 	.byte	0x20, 0x66, 0x61, 0x69, 0x6c, 0x65, 0x64, 0x00
.L_45:


//--------------------- .nv.shared.reserved.0     --------------------------
	.section	.nv.shared.reserved.0,"aw",@nobits
	.weak		__nv_reservedSMEM_offset_0_alias
	.size		__nv_reservedSMEM_offset_0_alias, 0, 64
	.other		__nv_reservedSMEM_offset_0_alias,@"STO_CUDA_RESERVED_SHARED STV_DEFAULT"
__nv_reservedSMEM_offset_0_alias:
	.zero		0
	.zero		64


//--------------------- .nv.global                --------------------------
	.section	.nv.global,"aw",@nobits
.nv.global:
	.type		_ZN34_INTERNAL_bcf90042_4_k_cu_4a1714586thrust24THRUST_300001_SM_1000_NS12placeholders2_8E,@object
	.size		_ZN34_INTERNAL_bcf90042_4_k_cu_4a1714586thrust24THRUST_300001_SM_1000_NS12placeholders2_8E,(_ZN34_INTERNAL_bcf90042_4_k_cu_4a1714584cuda3std3__436_GLOBAL__N__bcf90042_4_k_cu_4a1714586ignoreE - _ZN34_INTERNAL_bcf90042_4_k_cu_4a1714586thrust24THRUST_300001_SM_1000_NS12placeholders2_8E)
_ZN34_INTERNAL_bcf90042_4_k_cu_4a1714586thrust24THRUST_300001_SM_1000_NS12placeholders2_8E:
	.zero		1
	.type		_ZN34_INTERNAL_bcf90042_4_k_cu_4a1714584cuda3std3__436_GLOBAL__N__bcf90042_4_k_cu_4a1714586ignoreE,@object
	.size		_ZN34_INTERNAL_bcf90042_4_k_cu_4a1714584cuda3std3__436_GLOBAL__N__bcf90042_4_k_cu_4a1714586ignoreE,(_ZN34_INTERNAL_bcf90042_4_k_cu_4a1714584cuda3std6ranges3__45__cpo4dataE - _ZN34_INTERNAL_bcf90042_4_k_cu_4a1714584cuda3std3__436_GLOBAL__N__bcf90042_4_k_cu_4a1714586ignoreE)
_ZN34_INTERNAL_bcf90042_4_k_cu_4a1714584cuda3std3__436_GLOBAL__N__bcf90042_4_k_cu_4a1714586ignoreE:
	.zero		1
	.type		_ZN34_INTERNAL_bcf90042_4_k_cu_4a1714584cuda3std6ranges3__45__cpo4dataE,@object
	.size		_ZN34_INTERNAL_bcf90042_4_k_cu_4a1714584cuda3std6ranges3__45__cpo4dataE,(_ZN34_INTERNAL_bcf90042_4_k_cu_4a1714586thrust24THRUST_300001_SM_1000_NS6system3cpp3parE - _ZN34_INTERNAL_bcf90042_4_k_cu_4a1714584cuda3std6ranges3__45__cpo4dataE)
_ZN34_INTERNAL_bcf90042_4_k_cu_4a1714584cuda3std6ranges3__45__cpo4dataE:
	.zero		1
	.type		_ZN34_INTERNAL_bcf90042_4_k_cu_4a1714586thrust24THRUST_300001_SM_1000_NS6system3cpp3parE,@object
	.size		_ZN34_INTERNAL_bcf90042_4_k_cu_4a1714586thrust24THRUST_300001_SM_1000_NS6system3cpp3parE,(_ZN34_INTERNAL_bcf90042_4_k_cu_4a1714584cuda3std3__45__cpo5beginE - _ZN34_INTERNAL_bcf90042_4_k_cu_4a1714586thrust24THRUST_300001_SM_1000_NS6system3cpp3parE)
_ZN34_INTERNAL_bcf90042_4_k_cu_4a1714586thrust24THRUST_300001_SM_1000_NS6system3cpp3parE:
	.zero		1
	.type		_ZN34_INTERNAL_bcf90042_4_k_cu_4a1714584cuda3std3__45__cpo5beginE,@object
	.size		_ZN34_INTERNAL_bcf90042_4_k_cu_4a1714584cuda3std3__45__cpo5beginE,(_ZN34_INTERNAL_bcf90042_4_k_cu_4a1714584cuda3std6ranges3__45__cpo5beginE - _ZN34_INTERNAL_bcf90042_4_k_cu_4a1714584cuda3std3__45__cpo5beginE)
_ZN34_INTERNAL_bcf90042_4_k_cu_4a1714584cuda3std3__45__cpo5beginE:
	.zero		1
	.type		_ZN34_INTERNAL_bcf90042_4_k_cu_4a1714584cuda3std6ranges3__45__cpo5beginE,@object
	.size		_ZN34_INTERNAL_bcf90042_4_k_cu_4a1714584cuda3std6ranges3__45__cpo5beginE,(_ZN34_INTERNAL_bcf90042_4_k_cu_4a1714586thrust24THRUST_300001_SM_1000_NS6deviceE - _ZN34_INTERNAL_bcf90042_4_k_cu_4a1714584cuda3std6ranges3__45__cpo5beginE)
_ZN34_INTERNAL_bcf90042_4_k_cu_4a1714584cuda3std6ranges3__45__cpo5beginE:
	.zero		1
	.type		_ZN34_INTERNAL_bcf90042_4_k_cu_4a1714586thrust24THRUST_300001_SM_1000_NS6deviceE,@object
	.size		_ZN34_INTERNAL_bcf90042_4_k_cu_4a1714586thrust24THRUST_300001_SM_1000_NS6deviceE,(_ZN34_INTERNAL_bcf90042_4_k_cu_4a1714584cuda3std3__47nulloptE - _ZN34_INTERNAL_bcf90042_4_k_cu_4a1714586thrust24THRUST_300001_SM_1000_NS6deviceE)
_ZN34_INTERNAL_bcf90042_4_k_cu_4a1714586thrust24THRUST_300001_SM_1000_NS6deviceE:
	.zero		1
	.type		_ZN34_INTERNAL_bcf90042_4_k_cu_4a1714584cuda3std3__47nulloptE,@object
	.size		_ZN34_INTERNAL_bcf90042_4_k_cu_4a1714584cuda3std3__47nulloptE,(_ZN34_INTERNAL_bcf90042_4_k_cu_4a1714584cuda3std6ranges3__45__cpo8distanceE - _ZN34_INTERNAL_bcf90042_4_k_cu_4a1714584cuda3std3__47nulloptE)
_ZN34_INTERNAL_bcf90042_4_k_cu_4a1714584cuda3std3__47nulloptE:
	.zero		1
	.type		_ZN34_INTERNAL_bcf90042_4_k_cu_4a1714584cuda3std6ranges3__45__cpo8distanceE,@object
	.size		_ZN34_INTERNAL_bcf90042_4_k_cu_4a1714584cuda3std6ranges3__45__cpo8distanceE,(_ZN34_INTERNAL_bcf90042_4_k_cu_4a1714586thrust24THRUST_300001_SM_1000_NS12placeholders2_4E - _ZN34_INTERNAL_bcf90042_4_k_cu_4a1714584cuda3std6ranges3__45__cpo8distanceE)
_ZN34_INTERNAL_bcf90042_4_k_cu_4a1714584cuda3std6ranges3__45__cpo8distanceE:
	.zero		1
	.type		_ZN34_INTERNAL_bcf90042_4_k_cu_4a1714586thrust24THRUST_300001_SM_1000_NS12placeholders2_4E,@object
	.size		_ZN34_INTERNAL_bcf90042_4_k_cu_4a1714586thrust24THRUST_300001_SM_1000_NS12placeholders2_4E,(_ZN34_INTERNAL_bcf90042_4_k_cu_4a1714584cuda3std3__45__cpo6rbeginE - _ZN34_INTERNAL_bcf90042_4_k_cu_4a1714586thrust24THRUST_300001_SM_1000_NS12placeholders2_4E)
_ZN34_INTERNAL_bcf90042_4_k_cu_4a1714586thrust24THRUST_300001_SM_1000_NS12placeholders2_4E:
	.zero		1
	.type		_ZN34_INTERNAL_bcf90042_4_k_cu_4a1714584cuda3std3__45__cpo6rbeginE,@object
	.size		_ZN34_INTERNAL_bcf90042_4_k_cu_4a1714584cuda3std3__45__cpo6rbeginE,(_ZN34_INTERNAL_bcf90042_4_k_cu_4a1714584cuda3std6ranges3__45__cpo7advanceE - _ZN34_INTERNAL_bcf90042_4_k_cu_4a1714584cuda3std3__45__cpo6rbeginE)
_ZN34_INTERNAL_bcf90042_4_k_cu_4a1714584cuda3std3__45__cpo6rbeginE:
	.zero		1
	.type		_ZN34_INTERNAL_bcf90042_4_k_cu_4a1714584cuda3std6ranges3__45__cpo7advanceE,@object
	.size		_ZN34_INTERNAL_bcf90042_4_k_cu_4a1714584cuda3std6ranges3__45__cpo7advanceE,(_ZN34_INTERNAL_bcf90042_4_k_cu_4a1714586thrust24THRUST_300001_SM_1000_NS12placeholders3_10E - _ZN34_INTERNAL_bcf90042_4_k_cu_4a1714584cuda3std6ranges3__45__cpo7advanceE)
_ZN34_INTERNAL_bcf90042_4_k_cu_4a1714584cuda3std6ranges3__45__cpo7advanceE:
	.zero		1
	.type		_ZN34_INTERNAL_bcf90042_4_k_cu_4a1714586thrust24THRUST_300001_SM_1000_NS12placeholders3_10E,@object
	.size		_ZN34_INTERNAL_bcf90042_4_k_cu_4a1714586thrust24THRUST_300001_SM_1000_NS12placeholders3_10E,(_ZN34_INTERNAL_bcf90042_4_k_cu_4a1714584cuda3std3__48in_placeE - _ZN34_INTERNAL_bcf90042_4_k_cu_4a1714586thrust24THRUST_300001_SM_1000_NS12placeholders3_10E)
_ZN34_INTERNAL_bcf90042_4_k_cu_4a1714586thrust24THRUST_300001_SM_1000_NS12placeholders3_10E:
	.zero		1
	.type		_ZN34_INTERNAL_bcf90042_4_k_cu_4a1714584cuda3std3__48in_placeE,@object
	.size		_ZN34_INTERNAL_bcf90042_4_k_cu_4a1714584cuda3std3__48in_placeE,(_ZN34_INTERNAL_bcf90042_4_k_cu_4a1714584cuda3std6ranges3__45__cpo4sizeE - _ZN34_INTERNAL_bcf90042_4_k_cu_4a1714584cuda3std3__48in_placeE)
_ZN34_INTERNAL_bcf90042_4_k_cu_4a1714584cuda3std3__48in_placeE:
	.zero		1
	.type		_ZN34_INTERNAL_bcf90042_4_k_cu_4a1714584cuda3std6ranges3__45__cpo4sizeE,@object
	.size		_ZN34_INTERNAL_bcf90042_4_k_cu_4a1714584cuda3std6ranges3__45__cpo4sizeE,(_ZN34_INTERNAL_bcf90042_4_k_cu_4a1714586thrust24THRUST_300001_SM_1000_NS12placeholders2_2E - _ZN34_INTERNAL_bcf90042_4_k_cu_4a1714584cuda3std6ranges3__45__cpo4sizeE)
_ZN34_INTERNAL_bcf90042_4_k_cu_4a1714584cuda3std6ranges3__45__cpo4sizeE:
	.zero		1
	.type		_ZN34_INTERNAL_bcf90042_4_k_cu_4a1714586thrust24THRUST_300001_SM_1000_NS12placeholders2_2E,@object
	.size		_ZN34_INTERNAL_bcf90042_4_k_cu_4a1714586thrust24THRUST_300001_SM_1000_NS12placeholders2_2E,(_ZN34_INTERNAL_bcf90042_4_k_cu_4a1714584cuda3std3__45__cpo6cbeginE - _ZN34_INTERNAL_bcf90042_4_k_cu_4a1714586thrust24THRUST_300001_SM_1000_NS12placeholders2_2E)
_ZN34_INTERNAL_bcf90042_4_k_cu_4a1714586thrust24THRUST_300001_SM_1000_NS12placeholders2_2E:
	.zero		1
	.type		_ZN34_INTERNAL_bcf90042_4_k_cu_4a1714584cuda3std3__45__cpo6cbeginE,@object
	.size		_ZN34_INTERNAL_bcf90042_4_k_cu_4a1714584cuda3std3__45__cpo6cbeginE,(_ZN34_INTERNAL_bcf90042_4_k_cu_4a1714584cuda3std6ranges3__45__cpo6cbeginE - _ZN34_INTERNAL_bcf90042_4_k_cu_4a1714584cuda3std3__45__cpo6cbeginE)
_ZN34_INTERNAL_bcf90042_4_k_cu_4a1714584cuda3std3__45__cpo6cbeginE:
	.zero		1
	.type		_ZN34_INTERNAL_bcf90042_4_k_cu_4a1714584cuda3std6ranges3__45__cpo6cbeginE,@object
	.size		_ZN34_INTERNAL_bcf90042_4_k_cu_4a1714584cuda3std6ranges3__45__cpo6cbeginE,(_ZN34_INTERNAL_bcf90042_4_k_cu_4a1714586thrust24THRUST_300001_SM_1000_NS12placeholders2_6E - _ZN34_INTERNAL_bcf90042_4_k_cu_4a1714584cuda3std6ranges3__45__cpo6cbeginE)
_ZN34_INTERNAL_bcf90042_4_k_cu_4a1714584cuda3std6ranges3__45__cpo6cbeginE:
	.zero		1
	.type		_ZN34_INTERNAL_bcf90042_4_k_cu_4a1714586thrust24THRUST_300001_SM_1000_NS12placeholders2_6E,@object
	.size		_ZN34_INTERNAL_bcf90042_4_k_cu_4a1714586thrust24THRUST_300001_SM_1000_NS12placeholders2_6E,(_ZN34_INTERNAL_bcf90042_4_k_cu_4a1714584cuda3std3__45__cpo7crbeginE - _ZN34_INTERNAL_bcf90042_4_k_cu_4a1714586thrust24THRUST_300001_SM_1000_NS12placeholders2_6E)
_ZN34_INTERNAL_bcf90042_4_k_cu_4a1714586thrust24THRUST_300001_SM_1000_NS12placeholders2_6E:
	.zero		1
	.type		_ZN34_INTERNAL_bcf90042_4_k_cu_4a1714584cuda3std3__45__cpo7crbeginE,@object
	.size		_ZN34_INTERNAL_bcf90042_4_k_cu_4a1714584cuda3std3__45__cpo7crbeginE,(_ZN34_INTERNAL_bcf90042_4_k_cu_4a1714584cuda3std6ranges3__45__cpo4nextE - _ZN34_INTERNAL_bcf90042_4_k_cu_4a1714584cuda3std3__45__cpo7crbeginE)
_ZN34_INTERNAL_bcf90042_4_k_cu_4a1714584cuda3std3__45__cpo7crbeginE:
	.zero		1
	.type		_ZN34_INTERNAL_bcf90042_4_k_cu_4a1714584cuda3std6ranges3__45__cpo4nextE,@object
	.size		_ZN34_INTERNAL_bcf90042_4_k_cu_4a1714584cuda3std6ranges3__45__cpo4nextE,(_ZN34_INTERNAL_bcf90042_4_k_cu_4a1714584cuda3std6ranges3__45__cpo4swapE - _ZN34_INTERNAL_bcf90042_4_k_cu_4a1714584cuda3std6ranges3__45__cpo4nextE)
_ZN34_INTERNAL_bcf90042_4_k_cu_4a1714584cuda3std6ranges3__45__cpo4nextE:
	.zero		1
	.type		_ZN34_INTERNAL_bcf90042_4_k_cu_4a1714584cuda3std6ranges3__45__cpo4swapE,@object
	.size		_ZN34_INTERNAL_bcf90042_4_k_cu_4a1714584cuda3std6ranges3__45__cpo4swapE,(_ZN34_INTERNAL_bcf90042_4_k_cu_4a1714586thrust24THRUST_300001_SM_1000_NS8cuda_cub10par_nosyncE - _ZN34_INTERNAL_bcf90042_4_k_cu_4a1714584cuda3std6ranges3__45__cpo4swapE)
_ZN34_INTERNAL_bcf90042_4_k_cu_4a1714584cuda3std6ranges3__45__cpo4swapE:
	.zero		1
	.type		_ZN34_INTERNAL_bcf90042_4_k_cu_4a1714586thrust24THRUST_300001_SM_1000_NS8cuda_cub10par_nosyncE,@object
	.size		_ZN34_INTERNAL_bcf90042_4_k_cu_4a1714586thrust24THRUST_300001_SM_1000_NS8cuda_cub10par_nosyncE,(_ZN34_INTERNAL_bcf90042_4_k_cu_4a1714586thrust24THRUST_300001_SM_1000_NS3seqE - _ZN34_INTERNAL_bcf90042_4_k_cu_4a1714586thrust24THRUST_300001_SM_1000_NS8cuda_cub10par_nosyncE)
_ZN34_INTERNAL_bcf90042_4_k_cu_4a1714586thrust24THRUST_300001_SM_1000_NS8cuda_cub10par_nosyncE:
	.zero		1
	.type		_ZN34_INTERNAL_bcf90042_4_k_cu_4a1714586thrust24THRUST_300001_SM_1000_NS3seqE,@object
	.size		_ZN34_INTERNAL_bcf90042_4_k_cu_4a1714586thrust24THRUST_300001_SM_1000_NS3seqE,(_ZN34_INTERNAL_bcf90042_4_k_cu_4a1714584cuda3std3__420unreachable_sentinelE - _ZN34_INTERNAL_bcf90042_4_k_cu_4a1714586thrust24THRUST_300001_SM_1000_NS3seqE)
_ZN34_INTERNAL_bcf90042_4_k_cu_4a1714586thrust24THRUST_300001_SM_1000_NS3seqE:
	.zero		1
	.type		_ZN34_INTERNAL_bcf90042_4_k_cu_4a1714584cuda3std3__420unreachable_sentinelE,@object
	.size		_ZN34_INTERNAL_bcf90042_4_k_cu_4a1714584cuda3std3__420unreachable_sentinelE,(_ZN34_INTERNAL_bcf90042_4_k_cu_4a1714584cuda3std6ranges3__45__cpo5ssizeE - _ZN34_INTERNAL_bcf90042_4_k_cu_4a1714584cuda3std3__420unreachable_sentinelE)
_ZN34_INTERNAL_bcf90042_4_k_cu_4a1714584cuda3std3__420unreachable_sentinelE:
	.zero		1
	.type		_ZN34_INTERNAL_bcf90042_4_k_cu_4a1714584cuda3std6ranges3__45__cpo5ssizeE,@object
	.size		_ZN34_INTERNAL_bcf90042_4_k_cu_4a1714584cuda3std6ranges3__45__cpo5ssizeE,(_ZN34_INTERNAL_bcf90042_4_k_cu_4a1714586thrust24THRUST_300001_SM_1000_NS12placeholders2_3E - _ZN34_INTERNAL_bcf90042_4_k_cu_4a1714584cuda3std6ranges3__45__cpo5ssizeE)
_ZN34_INTERNAL_bcf90042_4_k_cu_4a1714584cuda3std6ranges3__45__cpo5ssizeE:
	.zero		1
	.type		_ZN34_INTERNAL_bcf90042_4_k_cu_4a1714586thrust24THRUST_300001_SM_1000_NS12placeholders2_3E,@object
	.size		_ZN34_INTERNAL_bcf90042_4_k_cu_4a1714586thrust24THRUST_300001_SM_1000_NS12placeholders2_3E,(_ZN34_INTERNAL_bcf90042_4_k_cu_4a1714584cuda3std3__45__cpo4cendE - _ZN34_INTERNAL_bcf90042_4_k_cu_4a1714586thrust24THRUST_300001_SM_1000_NS12placeholders2_3E)
_ZN34_INTERNAL_bcf90042_4_k_cu_4a1714586thrust24THRUST_300001_SM_1000_NS12placeholders2_3E:
	.zero		1
	.type		_ZN34_INTERNAL_bcf90042_4_k_cu_4a1714584cuda3std3__45__cpo4cendE,@object
	.size		_ZN34_INTERNAL_bcf90042_4_k_cu_4a1714584cuda3std3__45__cpo4cendE,(_ZN34_INTERNAL_bcf90042_4_k_cu_4a1714584cuda3std6ranges3__45__cpo4cendE - _ZN34_INTERNAL_bcf90042_4_k_cu_4a1714584cuda3std3__45__cpo4cendE)
_ZN34_INTERNAL_bcf90042_4_k_cu_4a1714584cuda3std3__45__cpo4cendE:
	.zero		1
	.type		_ZN34_INTERNAL_bcf90042_4_k_cu_4a1714584cuda3std6ranges3__45__cpo4cendE,@object
	.size		_ZN34_INTERNAL_bcf90042_4_k_cu_4a1714584cuda3std6ranges3__45__cpo4cendE,(_ZN34_INTERNAL_bcf90042_4_k_cu_4a1714586thrust24THRUST_300001_SM_1000_NS12placeholders2_7E - _ZN34_INTERNAL_bcf90042_4_k_cu_4a1714584cuda3std6ranges3__45__cpo4cendE)
_ZN34_INTERNAL_bcf90042_4_k_cu_4a1714584cuda3std6ranges3__45__cpo4cendE:
	.zero		1
	.type		_ZN34_INTERNAL_bcf90042_4_k_cu_4a1714586thrust24THRUST_300001_SM_1000_NS12placeholders2_7E,@object
	.size		_ZN34_INTERNAL_bcf90042_4_k_cu_4a1714586thrust24THRUST_300001_SM_1000_NS12placeholders2_7E,(_ZN34_INTERNAL_bcf90042_4_k_cu_4a1714584cuda3std3__45__cpo5crendE - _ZN34_INTERNAL_bcf90042_4_k_cu_4a1714586thrust24THRUST_300001_SM_1000_NS12placeholders2_7E)
_ZN34_INTERNAL_bcf90042_4_k_cu_4a1714586thrust24THRUST_300001_SM_1000_NS12placeholders2_7E:
	.zero		1
	.type		_ZN34_INTERNAL_bcf90042_4_k_cu_4a1714584cuda3std3__45__cpo5crendE,@object
	.size		_ZN34_INTERNAL_bcf90042_4_k_cu_4a1714584cuda3std3__45__cpo5crendE,(_ZN34_INTERNAL_bcf90042_4_k_cu_4a1714584cuda3std6ranges3__45__cpo4prevE - _ZN34_INTERNAL_bcf90042_4_k_cu_4a1714584cuda3std3__45__cpo5crendE)
_ZN34_INTERNAL_bcf90042_4_k_cu_4a1714584cuda3std3__45__cpo5crendE:
	.zero		1
	.type		_ZN34_INTERNAL_bcf90042_4_k_cu_4a1714584cuda3std6ranges3__45__cpo4prevE,@object
	.size		_ZN34_INTERNAL_bcf90042_4_k_cu_4a1714584cuda3std6ranges3__45__cpo4prevE,(_ZN34_INTERNAL_bcf90042_4_k_cu_4a1714584cuda3std6ranges3__45__cpo9iter_moveE - _ZN34_INTERNAL_bcf90042_4_k_cu_4a1714584cuda3std6ranges3__45__cpo4prevE)
_ZN34_INTERNAL_bcf90042_4_k_cu_4a1714584cuda3std6ranges3__45__cpo4prevE:
	.zero		1
	.type		_ZN34_INTERNAL_bcf90042_4_k_cu_4a1714584cuda3std6ranges3__45__cpo9iter_moveE,@object
	.size		_ZN34_INTERNAL_bcf90042_4_k_cu_4a1714584cuda3std6ranges3__45__cpo9iter_moveE,(_ZN34_INTERNAL_bcf90042_4_k_cu_4a1714586thrust24THRUST_300001_SM_1000_NS6system6detail10sequential3seqE - _ZN34_INTERNAL_bcf90042_4_k_cu_4a1714584cuda3std6ranges3__45__cpo9iter_moveE)
_ZN34_INTERNAL_bcf90042_4_k_cu_4a1714584cuda3std6ranges3__45__cpo9iter_moveE:
	.zero		1
	.type		_ZN34_INTERNAL_bcf90042_4_k_cu_4a1714586thrust24THRUST_300001_SM_1000_NS6system6detail10sequential3seqE,@object
	.size		_ZN34_INTERNAL_bcf90042_4_k_cu_4a1714586thrust24THRUST_300001_SM_1000_NS6system6detail10sequential3seqE,(_ZN34_INTERNAL_bcf90042_4_k_cu_4a1714586thrust24THRUST_300001_SM_1000_NS12placeholders2_9E - _ZN34_INTERNAL_bcf90042_4_k_cu_4a1714586thrust24THRUST_300001_SM_1000_NS6system6detail10sequential3seqE)
_ZN34_INTERNAL_bcf90042_4_k_cu_4a1714586thrust24THRUST_300001_SM_1000_NS6system6detail10sequential3seqE:
	.zero		1
	.type		_ZN34_INTERNAL_bcf90042_4_k_cu_4a1714586thrust24THRUST_300001_SM_1000_NS12placeholders2_9E,@object
	.size		_ZN34_INTERNAL_bcf90042_4_k_cu_4a1714586thrust24THRUST_300001_SM_1000_NS12placeholders2_9E,(_ZN34_INTERNAL_bcf90042_4_k_cu_4a1714584cuda3std3__419piecewise_constructE - _ZN34_INTERNAL_bcf90042_4_k_cu_4a1714586thrust24THRUST_300001_SM_1000_NS12placeholders2_9E)
_ZN34_INTERNAL_bcf90042_4_k_cu_4a1714586thrust24THRUST_300001_SM_1000_NS12placeholders2_9E:
	.zero		1
	.type		_ZN34_INTERNAL_bcf90042_4_k_cu_4a1714584cuda3std3__419piecewise_constructE,@object
	.size		_ZN34_INTERNAL_bcf90042_4_k_cu_4a1714584cuda3std3__419piecewise_constructE,(_ZN34_INTERNAL_bcf90042_4_k_cu_4a1714584cuda3std6ranges3__45__cpo5cdataE - _ZN34_INTERNAL_bcf90042_4_k_cu_4a1714584cuda3std3__419piecewise_constructE)
_ZN34_INTERNAL_bcf90042_4_k_cu_4a1714584cuda3std3__419piecewise_constructE:
	.zero		1
	.type		_ZN34_INTERNAL_bcf90042_4_k_cu_4a1714584cuda3std6ranges3__45__cpo5cdataE,@object
	.size		_ZN34_INTERNAL_bcf90042_4_k_cu_4a1714584cuda3std6ranges3__45__cpo5cdataE,(_ZN34_INTERNAL_bcf90042_4_k_cu_4a1714586thrust24THRUST_300001_SM_1000_NS12placeholders2_1E - _ZN34_INTERNAL_bcf90042_4_k_cu_4a1714584cuda3std6ranges3__45__cpo5cdataE)
_ZN34_INTERNAL_bcf90042_4_k_cu_4a1714584cuda3std6ranges3__45__cpo5cdataE:
	.zero		1
	.type		_ZN34_INTERNAL_bcf90042_4_k_cu_4a1714586thrust24THRUST_300001_SM_1000_NS12placeholders2_1E,@object
	.size		_ZN34_INTERNAL_bcf90042_4_k_cu_4a1714586thrust24THRUST_300001_SM_1000_NS12placeholders2_1E,(_ZN34_INTERNAL_bcf90042_4_k_cu_4a1714584cuda3std3__45__cpo3endE - _ZN34_INTERNAL_bcf90042_4_k_cu_4a1714586thrust24THRUST_300001_SM_1000_NS12placeholders2_1E)
_ZN34_INTERNAL_bcf90042_4_k_cu_4a1714586thrust24THRUST_300001_SM_1000_NS12placeholders2_1E:
	.zero		1
	.type		_ZN34_INTERNAL_bcf90042_4_k_cu_4a1714584cuda3std3__45__cpo3endE,@object
	.size		_ZN34_INTERNAL_bcf90042_4_k_cu_4a1714584cuda3std3__45__cpo3endE,(_ZN34_INTERNAL_bcf90042_4_k_cu_4a1714584cuda3std6ranges3__45__cpo3endE - _ZN34_INTERNAL_bcf90042_4_k_cu_4a1714584cuda3std3__45__cpo3endE)
_ZN34_INTERNAL_bcf90042_4_k_cu_4a1714584cuda3std3__45__cpo3endE:
	.zero		1
	.type		_ZN34_INTERNAL_bcf90042_4_k_cu_4a1714584cuda3std6ranges3__45__cpo3endE,@object
	.size		_ZN34_INTERNAL_bcf90042_4_k_cu_4a1714584cuda3std6ranges3__45__cpo3endE,(_ZN34_INTERNAL_bcf90042_4_k_cu_4a1714586thrust24THRUST_300001_SM_1000_NS12placeholders2_5E - _ZN34_INTERNAL_bcf90042_4_k_cu_4a1714584cuda3std6ranges3__45__cpo3endE)
_ZN34_INTERNAL_bcf90042_4_k_cu_4a1714584cuda3std6ranges3__45__cpo3endE:
	.zero		1
	.type		_ZN34_INTERNAL_bcf90042_4_k_cu_4a1714586thrust24THRUST_300001_SM_1000_NS12placeholders2_5E,@object
	.size		_ZN34_INTERNAL_bcf90042_4_k_cu_4a1714586thrust24THRUST_300001_SM_1000_NS12placeholders2_5E,(_ZN34_INTERNAL_bcf90042_4_k_cu_4a1714584cuda3std3__45__cpo4rendE - _ZN34_INTERNAL_bcf90042_4_k_cu_4a1714586thrust24THRUST_300001_SM_1000_NS12placeholders2_5E)
_ZN34_INTERNAL_bcf90042_4_k_cu_4a1714586thrust24THRUST_300001_SM_1000_NS12placeholders2_5E:
	.zero		1
	.type		_ZN34_INTERNAL_bcf90042_4_k_cu_4a1714584cuda3std3__45__cpo4rendE,@object
	.size		_ZN34_INTERNAL_bcf90042_4_k_cu_4a1714584cuda3std3__45__cpo4rendE,(_ZN34_INTERNAL_bcf90042_4_k_cu_4a1714584cuda3std6ranges3__45__cpo9iter_swapE - _ZN34_INTERNAL_bcf90042_4_k_cu_4a1714584cuda3std3__45__cpo4rendE)
_ZN34_INTERNAL_bcf90042_4_k_cu_4a1714584cuda3std3__45__cpo4rendE:
	.zero		1
	.type		_ZN34_INTERNAL_bcf90042_4_k_cu_4a1714584cuda3std6ranges3__45__cpo9iter_swapE,@object
	.size		_ZN34_INTERNAL_bcf90042_4_k_cu_4a1714584cuda3std6ranges3__45__cpo9iter_swapE,(_ZN34_INTERNAL_bcf90042_4_k_cu_4a1714584cuda3std3__48unexpectE - _ZN34_INTERNAL_bcf90042_4_k_cu_4a1714584cuda3std6ranges3__45__cpo9iter_swapE)
_ZN34_INTERNAL_bcf90042_4_k_cu_4a1714584cuda3std6ranges3__45__cpo9iter_swapE:
	.zero		1
	.type		_ZN34_INTERNAL_bcf90042_4_k_cu_4a1714584cuda3std3__48unexpectE,@object
	.size		_ZN34_INTERNAL_bcf90042_4_k_cu_4a1714584cuda3std3__48unexpectE,(_ZN34_INTERNAL_bcf90042_4_k_cu_4a1714586thrust24THRUST_300001_SM_1000_NS8cuda_cub3parE - _ZN34_INTERNAL_bcf90042_4_k_cu_4a1714584cuda3std3__48unexpectE)
_ZN34_INTERNAL_bcf90042_4_k_cu_4a1714584cuda3std3__48unexpectE:
	.zero		1
	.type		_ZN34_INTERNAL_bcf90042_4_k_cu_4a1714586thrust24THRUST_300001_SM_1000_NS8cuda_cub3parE,@object
	.size		_ZN34_INTERNAL_bcf90042_4_k_cu_4a1714586thrust24THRUST_300001_SM_1000_NS8cuda_cub3parE,(.L_29 - _ZN34_INTERNAL_bcf90042_4_k_cu_4a1714586thrust24THRUST_300001_SM_1000_NS8cuda_cub3parE)
_ZN34_INTERNAL_bcf90042_4_k_cu_4a1714586thrust24THRUST_300001_SM_1000_NS8cuda_cub3parE:
	.zero		1
.L_29:


//--------------------- .nv.shared.gpukNN         --------------------------
	.section	.nv.shared.gpukNN,"aw",@nobits
	.sectionflags	@""
	.align	8
.nv.shared.gpukNN:
	.zero		1032


//--------------------- .nv.constant0._ZN3cub18CUB_300001_SM_10006detail11EmptyKernelIvEEvv --------------------------
	.section	.nv.constant0._ZN3cub18CUB_300001_SM_10006detail11EmptyKernelIvEEvv,"a",@progbits
	.sectionflags	@""
	.align	4
.nv.constant0._ZN3cub18CUB_300001_SM_10006detail11EmptyKernelIvEEvv:
	.zero		896


//--------------------- .nv.constant0.multiWrite  --------------------------
	.section	.nv.constant0.multiWrite,"a",@progbits
	.sectionflags	@""
	.align	4
.nv.constant0.multiWrite:
	.zero		916


//--------------------- .nv.constant0.gpukNN      --------------------------
	.section	.nv.constant0.gpukNN,"a",@progbits
	.sectionflags	@""
	.align	4
.nv.constant0.gpukNN:
	.zero		928


//--------------------- .nv.constant0.distanceVectorize --------------------------
	.section	.nv.constant0.distanceVectorize,"a",@progbits
	.sectionflags	@""
	.align	4
.nv.constant0.distanceVectorize:
	.zero		908


//--------------------- SYMBOLS --------------------------

	.type		.nv.reservedSmem.offset0,@object
	.size		.nv.reservedSmem.offset0,0x4
	.type		.nv.reservedSmem.cap,@object
	.size		.nv.reservedSmem.cap,0x4
	.type		vprintf,@function
	.type		malloc,@function
	.type		free,@function
